//
// Generated by NVIDIA NVVM Compiler
//
// Compiler Build ID: CL-36424714
// Cuda compilation tools, release 13.0, V13.0.88
// Based on NVVM 20.0.0
//

.version 9.0
.target sm_100
.address_size 64

	// .globl	_Z16convoImageKernelPhiiiPib
.const .align 4 .b8 dc_xSombelFilter[36];
.const .align 4 .b8 dc_ySombelFilter[36];
.extern .shared .align 16 .b8 s_inPixels[];
.extern .shared .align 16 .b8 s_mem[];

.visible .entry _Z16convoImageKernelPhiiiPib(
	.param .u64 .ptr .align 1 _Z16convoImageKernelPhiiiPib_param_0,
	.param .u32 _Z16convoImageKernelPhiiiPib_param_1,
	.param .u32 _Z16convoImageKernelPhiiiPib_param_2,
	.param .u32 _Z16convoImageKernelPhiiiPib_param_3,
	.param .u64 .ptr .align 1 _Z16convoImageKernelPhiiiPib_param_4,
	.param .u8 _Z16convoImageKernelPhiiiPib_param_5
)
{
	.reg .pred 	%p<15>;
	.reg .b16 	%rs<4>;
	.reg .b32 	%r<164>;
	.reg .b64 	%rd<36>;

	ld.param.u64 	%rd7, [_Z16convoImageKernelPhiiiPib_param_0];
	ld.param.u32 	%r46, [_Z16convoImageKernelPhiiiPib_param_1];
	ld.param.u32 	%r47, [_Z16convoImageKernelPhiiiPib_param_2];
	ld.param.u32 	%r48, [_Z16convoImageKernelPhiiiPib_param_3];
	ld.param.u64 	%rd6, [_Z16convoImageKernelPhiiiPib_param_4];
	ld.param.s8 	%rs1, [_Z16convoImageKernelPhiiiPib_param_5];
	cvta.to.global.u64 	%rd1, %rd7;
	mov.u32 	%r49, %ntid.x;
	add.s32 	%r50, %r49, %r48;
	add.s32 	%r1, %r50, -1;
	shr.u32 	%r51, %r48, 31;
	add.s32 	%r52, %r48, %r51;
	shr.s32 	%r53, %r52, 1;
	mov.u32 	%r2, %tid.y;
	mov.u32 	%r3, %tid.x;
	mad.lo.s32 	%r54, %r2, %r49, %r3;
	div.s32 	%r55, %r54, %r1;
	mul.lo.s32 	%r56, %r55, %r1;
	sub.s32 	%r57, %r54, %r56;
	mov.u32 	%r58, %ctaid.y;
	mov.u32 	%r59, %ntid.y;
	mul.lo.s32 	%r4, %r58, %r59;
	sub.s32 	%r60, %r4, %r53;
	add.s32 	%r61, %r60, %r55;
	mov.u32 	%r62, %ctaid.x;
	mul.lo.s32 	%r5, %r62, %r49;
	sub.s32 	%r63, %r5, %r53;
	add.s32 	%r64, %r63, %r57;
	max.s32 	%r65, %r61, 0;
	add.s32 	%r66, %r47, -1;
	min.s32 	%r67, %r65, %r66;
	max.s32 	%r68, %r64, 0;
	add.s32 	%r69, %r46, -1;
	min.s32 	%r70, %r68, %r69;
	mad.lo.s32 	%r71, %r67, %r46, %r70;
	cvt.s64.s32 	%rd8, %r71;
	add.s64 	%rd9, %rd1, %rd8;
	ld.global.u8 	%rs2, [%rd9];
	mov.u32 	%r72, s_inPixels;
	add.s32 	%r73, %r72, %r54;
	st.shared.u8 	[%r73], %rs2;
	mad.lo.s32 	%r6, %r49, %r59, %r54;
	div.s32 	%r74, %r6, %r1;
	mul.lo.s32 	%r75, %r74, %r1;
	sub.s32 	%r76, %r6, %r75;
	add.s32 	%r77, %r60, %r74;
	add.s32 	%r78, %r63, %r76;
	max.s32 	%r79, %r77, 0;
	min.s32 	%r80, %r79, %r66;
	max.s32 	%r81, %r78, 0;
	min.s32 	%r82, %r81, %r69;
	mad.lo.s32 	%r7, %r80, %r46, %r82;
	setp.ge.s32 	%p1, %r74, %r1;
	@%p1 bra 	$L__BB0_2;
	cvt.s64.s32 	%rd10, %r7;
	add.s64 	%rd11, %rd1, %rd10;
	ld.global.u8 	%rs3, [%rd11];
	add.s32 	%r84, %r72, %r6;
	st.shared.u8 	[%r84], %rs3;
$L__BB0_2:
	bar.sync 	0;
	add.s32 	%r8, %r4, %r2;
	add.s32 	%r9, %r5, %r3;
	setp.ge.s32 	%p2, %r8, %r47;
	setp.ge.s32 	%p3, %r9, %r46;
	or.pred  	%p4, %p3, %p2;
	@%p4 bra 	$L__BB0_18;
	setp.eq.s16 	%p5, %rs1, 0;
	mov.u64 	%rd12, dc_xSombelFilter;
	mov.u64 	%rd13, dc_ySombelFilter;
	selp.b64 	%rd2, %rd13, %rd12, %p5;
	setp.lt.s32 	%p6, %r48, 1;
	mov.b32 	%r162, 0;
	@%p6 bra 	$L__BB0_17;
	and.b32  	%r10, %r48, 7;
	add.s32 	%r11, %r10, -1;
	and.b32  	%r12, %r48, 3;
	and.b32  	%r13, %r48, 2147483640;
	and.b32  	%r14, %r48, 1;
	neg.s32 	%r15, %r13;
	add.s32 	%r88, %r3, %r72;
	add.s32 	%r16, %r88, 3;
	mov.b32 	%r148, 0;
	mov.u32 	%r162, %r148;
$L__BB0_5:
	setp.lt.u32 	%p7, %r48, 8;
	add.s32 	%r91, %r148, %r2;
	mul.lo.s32 	%r19, %r91, %r1;
	add.s32 	%r20, %r19, %r3;
	mul.lo.s32 	%r21, %r148, %r48;
	mov.b32 	%r157, 0;
	@%p7 bra 	$L__BB0_8;
	add.s32 	%r150, %r16, %r19;
	mul.wide.u32 	%rd14, %r21, 4;
	add.s64 	%rd15, %rd2, %rd14;
	add.s64 	%rd35, %rd15, 16;
	mov.u32 	%r151, %r15;
$L__BB0_7:
	.pragma "nounroll";
	ld.shared.u8 	%r92, [%r150+-3];
	ld.const.u32 	%r93, [%rd35+-16];
	mad.lo.s32 	%r94, %r93, %r92, %r162;
	ld.shared.u8 	%r95, [%r150+-2];
	ld.const.u32 	%r96, [%rd35+-12];
	mad.lo.s32 	%r97, %r96, %r95, %r94;
	ld.shared.u8 	%r98, [%r150+-1];
	ld.const.u32 	%r99, [%rd35+-8];
	mad.lo.s32 	%r100, %r99, %r98, %r97;
	ld.shared.u8 	%r101, [%r150];
	ld.const.u32 	%r102, [%rd35+-4];
	mad.lo.s32 	%r103, %r102, %r101, %r100;
	ld.shared.u8 	%r104, [%r150+1];
	ld.const.u32 	%r105, [%rd35];
	mad.lo.s32 	%r106, %r105, %r104, %r103;
	ld.shared.u8 	%r107, [%r150+2];
	ld.const.u32 	%r108, [%rd35+4];
	mad.lo.s32 	%r109, %r108, %r107, %r106;
	ld.shared.u8 	%r110, [%r150+3];
	ld.const.u32 	%r111, [%rd35+8];
	mad.lo.s32 	%r112, %r111, %r110, %r109;
	ld.shared.u8 	%r113, [%r150+4];
	ld.const.u32 	%r114, [%rd35+12];
	mad.lo.s32 	%r162, %r114, %r113, %r112;
	add.s32 	%r151, %r151, 8;
	add.s32 	%r150, %r150, 8;
	add.s64 	%rd35, %rd35, 32;
	setp.ne.s32 	%p8, %r151, 0;
	mov.u32 	%r157, %r13;
	@%p8 bra 	$L__BB0_7;
$L__BB0_8:
	setp.eq.s32 	%p9, %r10, 0;
	@%p9 bra 	$L__BB0_16;
	setp.lt.u32 	%p10, %r11, 3;
	@%p10 bra 	$L__BB0_11;
	add.s32 	%r116, %r20, %r157;
	add.s32 	%r118, %r72, %r116;
	ld.shared.u8 	%r119, [%r118];
	add.s32 	%r120, %r157, %r21;
	mul.wide.u32 	%rd16, %r120, 4;
	add.s64 	%rd17, %rd2, %rd16;
	ld.const.u32 	%r121, [%rd17];
	mad.lo.s32 	%r122, %r121, %r119, %r162;
	ld.shared.u8 	%r123, [%r118+1];
	cvt.u64.u32 	%rd18, %r21;
	cvt.u64.u32 	%rd19, %r157;
	add.s64 	%rd20, %rd19, %rd18;
	shl.b64 	%rd21, %rd20, 2;
	add.s64 	%rd22, %rd2, %rd21;
	ld.const.u32 	%r124, [%rd22+4];
	mad.lo.s32 	%r125, %r124, %r123, %r122;
	ld.shared.u8 	%r126, [%r118+2];
	ld.const.u32 	%r127, [%rd22+8];
	mad.lo.s32 	%r128, %r127, %r126, %r125;
	ld.shared.u8 	%r129, [%r118+3];
	ld.const.u32 	%r130, [%rd22+12];
	mad.lo.s32 	%r162, %r130, %r129, %r128;
	add.s32 	%r157, %r157, 4;
$L__BB0_11:
	setp.eq.s32 	%p11, %r12, 0;
	@%p11 bra 	$L__BB0_16;
	setp.eq.s32 	%p12, %r12, 1;
	@%p12 bra 	$L__BB0_14;
	add.s32 	%r132, %r20, %r157;
	add.s32 	%r134, %r72, %r132;
	ld.shared.u8 	%r135, [%r134];
	add.s32 	%r136, %r157, %r21;
	mul.wide.u32 	%rd23, %r136, 4;
	add.s64 	%rd24, %rd2, %rd23;
	ld.const.u32 	%r137, [%rd24];
	mad.lo.s32 	%r138, %r137, %r135, %r162;
	ld.shared.u8 	%r139, [%r134+1];
	cvt.u64.u32 	%rd25, %r21;
	cvt.u64.u32 	%rd26, %r157;
	add.s64 	%rd27, %rd26, %rd25;
	shl.b64 	%rd28, %rd27, 2;
	add.s64 	%rd29, %rd2, %rd28;
	ld.const.u32 	%r140, [%rd29+4];
	mad.lo.s32 	%r162, %r140, %r139, %r138;
	add.s32 	%r157, %r157, 2;
$L__BB0_14:
	setp.eq.s32 	%p13, %r14, 0;
	@%p13 bra 	$L__BB0_16;
	add.s32 	%r141, %r20, %r157;
	add.s32 	%r143, %r72, %r141;
	ld.shared.u8 	%r144, [%r143];
	add.s32 	%r145, %r157, %r21;
	mul.wide.u32 	%rd30, %r145, 4;
	add.s64 	%rd31, %rd2, %rd30;
	ld.const.u32 	%r146, [%rd31];
	mad.lo.s32 	%r162, %r146, %r144, %r162;
$L__BB0_16:
	add.s32 	%r148, %r148, 1;
	setp.ne.s32 	%p14, %r148, %r48;
	@%p14 bra 	$L__BB0_5;
$L__BB0_17:
	mad.lo.s32 	%r147, %r46, %r8, %r9;
	cvta.to.global.u64 	%rd32, %rd6;
	mul.wide.s32 	%rd33, %r147, 4;
	add.s64 	%rd34, %rd32, %rd33;
	st.global.u32 	[%rd34], %r162;
$L__BB0_18:
	ret;

}
	// .globl	_Z16energyCalcKernelPiS_iiS_
.visible .entry _Z16energyCalcKernelPiS_iiS_(
	.param .u64 .ptr .align 1 _Z16energyCalcKernelPiS_iiS__param_0,
	.param .u64 .ptr .align 1 _Z16energyCalcKernelPiS_iiS__param_1,
	.param .u32 _Z16energyCalcKernelPiS_iiS__param_2,
	.param .u32 _Z16energyCalcKernelPiS_iiS__param_3,
	.param .u64 .ptr .align 1 _Z16energyCalcKernelPiS_iiS__param_4
)
{
	.reg .pred 	%p<4>;
	.reg .b32 	%r<19>;
	.reg .b64 	%rd<11>;

	ld.param.u64 	%rd1, [_Z16energyCalcKernelPiS_iiS__param_0];
	ld.param.u64 	%rd2, [_Z16energyCalcKernelPiS_iiS__param_1];
	ld.param.u32 	%r3, [_Z16energyCalcKernelPiS_iiS__param_2];
	ld.param.u32 	%r4, [_Z16energyCalcKernelPiS_iiS__param_3];
	ld.param.u64 	%rd3, [_Z16energyCalcKernelPiS_iiS__param_4];
	mov.u32 	%r6, %ctaid.y;
	mov.u32 	%r7, %ntid.y;
	mov.u32 	%r8, %tid.y;
	mad.lo.s32 	%r9, %r6, %r7, %r8;
	mov.u32 	%r10, %ctaid.x;
	mov.u32 	%r11, %ntid.x;
	mov.u32 	%r12, %tid.x;
	mad.lo.s32 	%r2, %r10, %r11, %r12;
	setp.ge.s32 	%p1, %r2, %r3;
	setp.ge.s32 	%p2, %r9, %r4;
	or.pred  	%p3, %p1, %p2;
	@%p3 bra 	$L__BB1_2;
	cvta.to.global.u64 	%rd4, %rd1;
	cvta.to.global.u64 	%rd5, %rd2;
	cvta.to.global.u64 	%rd6, %rd3;
	mad.lo.s32 	%r13, %r3, %r9, %r2;
	mul.wide.s32 	%rd7, %r13, 4;
	add.s64 	%rd8, %rd4, %rd7;
	ld.global.u32 	%r14, [%rd8];
	abs.s32 	%r15, %r14;
	add.s64 	%rd9, %rd5, %rd7;
	ld.global.u32 	%r16, [%rd9];
	abs.s32 	%r17, %r16;
	add.s32 	%r18, %r17, %r15;
	add.s64 	%rd10, %rd6, %rd7;
	st.global.u32 	[%rd10], %r18;
$L__BB1_2:
	ret;

}
	// .globl	_Z21convertRgb2GrayKernelPhiiS_
.visible .entry _Z21convertRgb2GrayKernelPhiiS_(
	.param .u64 .ptr .align 1 _Z21convertRgb2GrayKernelPhiiS__param_0,
	.param .u32 _Z21convertRgb2GrayKernelPhiiS__param_1,
	.param .u32 _Z21convertRgb2GrayKernelPhiiS__param_2,
	.param .u64 .ptr .align 1 _Z21convertRgb2GrayKernelPhiiS__param_3
)
{
	.reg .pred 	%p<4>;
	.reg .b16 	%rs<4>;
	.reg .b32 	%r<16>;
	.reg .b32 	%f<7>;
	.reg .b64 	%rd<9>;

	ld.param.u64 	%rd1, [_Z21convertRgb2GrayKernelPhiiS__param_0];
	ld.param.u32 	%r3, [_Z21convertRgb2GrayKernelPhiiS__param_1];
	ld.param.u32 	%r4, [_Z21convertRgb2GrayKernelPhiiS__param_2];
	ld.param.u64 	%rd2, [_Z21convertRgb2GrayKernelPhiiS__param_3];
	mov.u32 	%r6, %ctaid.y;
	mov.u32 	%r7, %ntid.y;
	mov.u32 	%r8, %tid.y;
	mad.lo.s32 	%r9, %r6, %r7, %r8;
	mov.u32 	%r10, %ctaid.x;
	mov.u32 	%r11, %ntid.x;
	mov.u32 	%r12, %tid.x;
	mad.lo.s32 	%r2, %r10, %r11, %r12;
	setp.ge.s32 	%p1, %r2, %r3;
	setp.ge.s32 	%p2, %r9, %r4;
	or.pred  	%p3, %p1, %p2;
	@%p3 bra 	$L__BB2_2;
	cvta.to.global.u64 	%rd3, %rd1;
	cvta.to.global.u64 	%rd4, %rd2;
	mad.lo.s32 	%r13, %r3, %r9, %r2;
	mul.lo.s32 	%r14, %r13, 3;
	cvt.s64.s32 	%rd5, %r14;
	add.s64 	%rd6, %rd3, %rd5;
	ld.global.u8 	%rs1, [%rd6];
	ld.global.u8 	%rs2, [%rd6+1];
	ld.global.u8 	%rs3, [%rd6+2];
	cvt.rn.f32.u16 	%f1, %rs1;
	cvt.rn.f32.u16 	%f2, %rs2;
	mul.f32 	%f3, %f2, 0f3F1645A2;
	fma.rn.f32 	%f4, %f1, 0f3E991687, %f3;
	cvt.rn.f32.u16 	%f5, %rs3;
	fma.rn.f32 	%f6, %f5, 0f3DE978D5, %f4;
	cvt.rzi.u32.f32 	%r15, %f6;
	cvt.s64.s32 	%rd7, %r13;
	add.s64 	%rd8, %rd4, %rd7;
	st.global.u8 	[%rd8], %r15;
$L__BB2_2:
	ret;

}
	// .globl	_Z34constructEnergyCostPathTableKerneliPiiiS_S_
.visible .entry _Z34constructEnergyCostPathTableKerneliPiiiS_S_(
	.param .u32 _Z34constructEnergyCostPathTableKerneliPiiiS_S__param_0,
	.param .u64 .ptr .align 1 _Z34constructEnergyCostPathTableKerneliPiiiS_S__param_1,
	.param .u32 _Z34constructEnergyCostPathTableKerneliPiiiS_S__param_2,
	.param .u32 _Z34constructEnergyCostPathTableKerneliPiiiS_S__param_3,
	.param .u64 .ptr .align 1 _Z34constructEnergyCostPathTableKerneliPiiiS_S__param_4,
	.param .u64 .ptr .align 1 _Z34constructEnergyCostPathTableKerneliPiiiS_S__param_5
)
{
	.reg .pred 	%p<7>;
	.reg .b32 	%r<31>;
	.reg .b64 	%rd<34>;

	ld.param.u32 	%r8, [_Z34constructEnergyCostPathTableKerneliPiiiS_S__param_0];
	ld.param.u64 	%rd4, [_Z34constructEnergyCostPathTableKerneliPiiiS_S__param_1];
	ld.param.u32 	%r9, [_Z34constructEnergyCostPathTableKerneliPiiiS_S__param_2];
	ld.param.u64 	%rd5, [_Z34constructEnergyCostPathTableKerneliPiiiS_S__param_4];
	ld.param.u64 	%rd6, [_Z34constructEnergyCostPathTableKerneliPiiiS_S__param_5];
	cvta.to.global.u64 	%rd1, %rd6;
	cvta.to.global.u64 	%rd2, %rd4;
	cvta.to.global.u64 	%rd3, %rd5;
	mov.u32 	%r10, %ntid.x;
	mov.u32 	%r11, %ctaid.x;
	mov.u32 	%r1, %tid.x;
	mad.lo.s32 	%r2, %r10, %r11, %r1;
	setp.ge.s32 	%p1, %r2, %r9;
	@%p1 bra 	$L__BB3_12;
	setp.ne.s32 	%p2, %r8, 0;
	@%p2 bra 	$L__BB3_3;
	mul.wide.s32 	%rd30, %r2, 4;
	add.s64 	%rd31, %rd2, %rd30;
	ld.global.u32 	%r29, [%rd31];
	add.s64 	%rd32, %rd3, %rd30;
	st.global.u32 	[%rd32], %r29;
	add.s64 	%rd33, %rd1, %rd30;
	mov.b32 	%r30, 0;
	st.global.u32 	[%rd33], %r30;
	bra.uni 	$L__BB3_12;
$L__BB3_3:
	add.s32 	%r12, %r8, -1;
	max.s32 	%r3, %r2, 1;
	add.s32 	%r13, %r9, -1;
	add.s32 	%r14, %r2, 1;
	min.s32 	%r4, %r13, %r14;
	mul.lo.s32 	%r15, %r9, %r12;
	cvt.s64.s32 	%rd7, %r15;
	cvt.u64.u32 	%rd8, %r3;
	add.s64 	%rd9, %rd7, %rd8;
	shl.b64 	%rd10, %rd9, 2;
	add.s64 	%rd11, %rd3, %rd10;
	ld.global.u32 	%r16, [%rd11+-4];
	add.s32 	%r17, %r15, %r2;
	mul.wide.s32 	%rd12, %r17, 4;
	add.s64 	%rd13, %rd3, %rd12;
	ld.global.u32 	%r5, [%rd13];
	add.s32 	%r18, %r4, %r15;
	mul.wide.s32 	%rd14, %r18, 4;
	add.s64 	%rd15, %rd3, %rd14;
	ld.global.u32 	%r19, [%rd15];
	min.s32 	%r20, %r5, %r19;
	min.s32 	%r6, %r16, %r20;
	add.s32 	%r7, %r17, %r9;
	mul.wide.s32 	%rd16, %r7, 4;
	add.s64 	%rd17, %rd2, %rd16;
	ld.global.u32 	%r21, [%rd17];
	add.s32 	%r22, %r6, %r21;
	mul.wide.s32 	%rd18, %r9, 4;
	add.s64 	%rd19, %rd13, %rd18;
	st.global.u32 	[%rd19], %r22;
	setp.gt.s32 	%p3, %r16, %r20;
	@%p3 bra 	$L__BB3_7;
	add.s32 	%r23, %r3, -1;
	setp.ne.s32 	%p4, %r23, %r1;
	@%p4 bra 	$L__BB3_6;
	add.s64 	%rd23, %rd1, %rd16;
	mov.b32 	%r25, 0;
	st.global.u32 	[%rd23], %r25;
	bra.uni 	$L__BB3_12;
$L__BB3_6:
	add.s64 	%rd21, %rd1, %rd16;
	mov.b32 	%r24, -1;
	st.global.u32 	[%rd21], %r24;
	bra.uni 	$L__BB3_12;
$L__BB3_7:
	setp.ne.s32 	%p5, %r6, %r5;
	@%p5 bra 	$L__BB3_9;
	add.s64 	%rd29, %rd1, %rd16;
	mov.b32 	%r28, 0;
	st.global.u32 	[%rd29], %r28;
	bra.uni 	$L__BB3_12;
$L__BB3_9:
	setp.ne.s32 	%p6, %r4, %r1;
	@%p6 bra 	$L__BB3_11;
	add.s64 	%rd27, %rd1, %rd16;
	mov.b32 	%r27, 0;
	st.global.u32 	[%rd27], %r27;
	bra.uni 	$L__BB3_12;
$L__BB3_11:
	add.s64 	%rd25, %rd1, %rd16;
	mov.b32 	%r26, 1;
	st.global.u32 	[%rd25], %r26;
$L__BB3_12:
	ret;

}
	// .globl	_Z17findMinCIdxKernelPiiiiS_S_
.visible .entry _Z17findMinCIdxKernelPiiiiS_S_(
	.param .u64 .ptr .align 1 _Z17findMinCIdxKernelPiiiiS_S__param_0,
	.param .u32 _Z17findMinCIdxKernelPiiiiS_S__param_1,
	.param .u32 _Z17findMinCIdxKernelPiiiiS_S__param_2,
	.param .u32 _Z17findMinCIdxKernelPiiiiS_S__param_3,
	.param .u64 .ptr .align 1 _Z17findMinCIdxKernelPiiiiS_S__param_4,
	.param .u64 .ptr .align 1 _Z17findMinCIdxKernelPiiiiS_S__param_5
)
{
	.reg .pred 	%p<9>;
	.reg .b32 	%r<42>;
	.reg .b64 	%rd<14>;

	ld.param.u64 	%rd4, [_Z17findMinCIdxKernelPiiiiS_S__param_0];
	ld.param.u32 	%r14, [_Z17findMinCIdxKernelPiiiiS_S__param_1];
	ld.param.u32 	%r15, [_Z17findMinCIdxKernelPiiiiS_S__param_2];
	ld.param.u32 	%r16, [_Z17findMinCIdxKernelPiiiiS_S__param_3];
	ld.param.u64 	%rd2, [_Z17findMinCIdxKernelPiiiiS_S__param_4];
	ld.param.u64 	%rd3, [_Z17findMinCIdxKernelPiiiiS_S__param_5];
	cvta.to.global.u64 	%rd1, %rd4;
	shl.b32 	%r17, %r16, 2;
	mov.u32 	%r18, s_mem;
	add.s32 	%r1, %r18, %r17;
	add.s32 	%r19, %r15, -1;
	mul.lo.s32 	%r2, %r19, %r14;
	mov.u32 	%r41, %ntid.x;
	mov.u32 	%r4, %ctaid.x;
	mul.lo.s32 	%r20, %r41, %r4;
	shl.b32 	%r21, %r20, 1;
	mov.u32 	%r5, %tid.x;
	add.s32 	%r6, %r21, %r5;
	add.s32 	%r7, %r6, %r41;
	setp.ge.s32 	%p1, %r6, %r14;
	shl.b32 	%r22, %r5, 2;
	add.s32 	%r8, %r18, %r22;
	add.s32 	%r9, %r1, %r22;
	@%p1 bra 	$L__BB4_2;
	add.s32 	%r23, %r2, %r6;
	mul.wide.s32 	%rd5, %r23, 4;
	add.s64 	%rd6, %rd1, %rd5;
	ld.global.u32 	%r24, [%rd6];
	st.shared.u32 	[%r8], %r24;
	st.shared.u32 	[%r9], %r6;
$L__BB4_2:
	setp.ge.s32 	%p2, %r7, %r14;
	@%p2 bra 	$L__BB4_4;
	add.s32 	%r25, %r2, %r7;
	mul.wide.s32 	%rd7, %r25, 4;
	add.s64 	%rd8, %rd1, %rd7;
	ld.global.u32 	%r26, [%rd8];
	shl.b32 	%r27, %r41, 2;
	add.s32 	%r28, %r8, %r27;
	st.shared.u32 	[%r28], %r26;
	add.s32 	%r29, %r9, %r27;
	st.shared.u32 	[%r29], %r7;
$L__BB4_4:
	bar.sync 	0;
$L__BB4_5:
	mov.u32 	%r10, %r41;
	setp.ge.u32 	%p3, %r5, %r10;
	@%p3 bra 	$L__BB4_8;
	ld.shared.u32 	%r30, [%r8];
	shl.b32 	%r32, %r10, 2;
	add.s32 	%r33, %r8, %r32;
	ld.shared.u32 	%r34, [%r33];
	ld.shared.u32 	%r35, [%r9];
	add.s32 	%r36, %r9, %r32;
	ld.shared.u32 	%r37, [%r36];
	max.s32 	%r38, %r35, %r37;
	setp.ge.s32 	%p4, %r38, %r14;
	setp.ge.s32 	%p5, %r34, %r30;
	or.pred  	%p6, %p4, %p5;
	@%p6 bra 	$L__BB4_8;
	st.shared.u32 	[%r8], %r34;
	st.shared.u32 	[%r9], %r37;
$L__BB4_8:
	bar.sync 	0;
	shr.u32 	%r41, %r10, 1;
	setp.gt.u32 	%p7, %r10, 1;
	@%p7 bra 	$L__BB4_5;
	setp.ne.s32 	%p8, %r5, 0;
	@%p8 bra 	$L__BB4_11;
	ld.shared.u32 	%r39, [%r1];
	cvta.to.global.u64 	%rd9, %rd2;
	mul.wide.u32 	%rd10, %r4, 4;
	add.s64 	%rd11, %rd9, %rd10;
	st.global.u32 	[%rd11], %r39;
	ld.shared.u32 	%r40, [s_mem];
	cvta.to.global.u64 	%rd12, %rd3;
	add.s64 	%rd13, %rd12, %rd10;
	st.global.u32 	[%rd13], %r40;
$L__BB4_11:
	ret;

}
	// .globl	_Z21addSeamOnDeviceKernelPhiiS_Pi
.visible .entry _Z21addSeamOnDeviceKernelPhiiS_Pi(
	.param .u64 .ptr .align 1 _Z21addSeamOnDeviceKernelPhiiS_Pi_param_0,
	.param .u32 _Z21addSeamOnDeviceKernelPhiiS_Pi_param_1,
	.param .u32 _Z21addSeamOnDeviceKernelPhiiS_Pi_param_2,
	.param .u64 .ptr .align 1 _Z21addSeamOnDeviceKernelPhiiS_Pi_param_3,
	.param .u64 .ptr .align 1 _Z21addSeamOnDeviceKernelPhiiS_Pi_param_4
)
{
	.reg .pred 	%p<6>;
	.reg .b16 	%rs<16>;
	.reg .b32 	%r<27>;
	.reg .b64 	%rd<19>;

	ld.param.u64 	%rd4, [_Z21addSeamOnDeviceKernelPhiiS_Pi_param_0];
	ld.param.u32 	%r8, [_Z21addSeamOnDeviceKernelPhiiS_Pi_param_1];
	ld.param.u32 	%r9, [_Z21addSeamOnDeviceKernelPhiiS_Pi_param_2];
	ld.param.u64 	%rd5, [_Z21addSeamOnDeviceKernelPhiiS_Pi_param_3];
	ld.param.u64 	%rd3, [_Z21addSeamOnDeviceKernelPhiiS_Pi_param_4];
	cvta.to.global.u64 	%rd1, %rd5;
	cvta.to.global.u64 	%rd2, %rd4;
	mov.u32 	%r10, %ctaid.y;
	mov.u32 	%r11, %ntid.y;
	mov.u32 	%r12, %tid.y;
	mad.lo.s32 	%r1, %r10, %r11, %r12;
	mov.u32 	%r13, %ctaid.x;
	mov.u32 	%r14, %ntid.x;
	mov.u32 	%r15, %tid.x;
	mad.lo.s32 	%r2, %r13, %r14, %r15;
	setp.ge.s32 	%p1, %r1, %r9;
	setp.ge.s32 	%p2, %r2, %r8;
	or.pred  	%p3, %p2, %p1;
	@%p3 bra 	$L__BB5_7;
	cvta.to.global.u64 	%rd6, %rd3;
	mul.wide.u32 	%rd7, %r1, 4;
	add.s64 	%rd8, %rd6, %rd7;
	ld.global.u32 	%r3, [%rd8];
	mad.lo.s32 	%r16, %r1, %r8, %r1;
	add.s32 	%r17, %r16, %r2;
	mul.lo.s32 	%r4, %r17, 3;
	setp.eq.s32 	%p4, %r2, %r3;
	@%p4 bra 	$L__BB5_6;
	setp.ge.s32 	%p5, %r2, %r3;
	@%p5 bra 	$L__BB5_4;
	mad.lo.s32 	%r26, %r8, %r1, %r2;
	bra.uni 	$L__BB5_5;
$L__BB5_4:
	mad.lo.s32 	%r18, %r8, %r1, %r2;
	add.s32 	%r26, %r18, -1;
$L__BB5_5:
	mul.lo.s32 	%r19, %r26, 3;
	cvt.s64.s32 	%rd9, %r19;
	add.s64 	%rd10, %rd2, %rd9;
	ld.global.u8 	%rs1, [%rd10];
	cvt.s64.s32 	%rd11, %r4;
	add.s64 	%rd12, %rd1, %rd11;
	st.global.u8 	[%rd12], %rs1;
	ld.global.u8 	%rs2, [%rd10+1];
	st.global.u8 	[%rd12+1], %rs2;
	ld.global.u8 	%rs3, [%rd10+2];
	st.global.u8 	[%rd12+2], %rs3;
	bra.uni 	$L__BB5_7;
$L__BB5_6:
	mul.lo.s32 	%r20, %r8, %r1;
	add.s32 	%r21, %r20, %r2;
	mul.lo.s32 	%r22, %r21, 3;
	max.s32 	%r23, %r2, 1;
	add.s32 	%r24, %r23, %r20;
	mad.lo.s32 	%r25, %r24, 3, -3;
	cvt.s64.s32 	%rd13, %r22;
	add.s64 	%rd14, %rd2, %rd13;
	ld.global.u8 	%rs4, [%rd14];
	cvt.s64.s32 	%rd15, %r25;
	add.s64 	%rd16, %rd2, %rd15;
	ld.global.u8 	%rs5, [%rd16];
	add.s16 	%rs6, %rs5, %rs4;
	shr.u16 	%rs7, %rs6, 1;
	cvt.s64.s32 	%rd17, %r4;
	add.s64 	%rd18, %rd1, %rd17;
	st.global.u8 	[%rd18], %rs7;
	ld.global.u8 	%rs8, [%rd14+1];
	ld.global.u8 	%rs9, [%rd16+1];
	add.s16 	%rs10, %rs9, %rs8;
	shr.u16 	%rs11, %rs10, 1;
	st.global.u8 	[%rd18+1], %rs11;
	ld.global.u8 	%rs12, [%rd14+2];
	ld.global.u8 	%rs13, [%rd16+2];
	add.s16 	%rs14, %rs13, %rs12;
	shr.u16 	%rs15, %rs14, 1;
	st.global.u8 	[%rd18+2], %rs15;
$L__BB5_7:
	ret;

}


// ===== COMPILED SASS (sm_100) =====

	.target	sm_100

	.elftype	@"ET_EXEC"


//--------------------- .note.nv.tkinfo           --------------------------
	.section	.note.nv.tkinfo,"",@"SHT_NOTE"
	.sectionflags	@"SHF_NOTE_NV_TKINFO"
	.tkinfo
        /*0018*/ 	.word	0x00000002
        /*0030*/ 	.string	""
        /*0030*/ 	.string	"ptxas"
        /*0030*/ 	.string	"Cuda compilation tools, release 13.0, V13.0.88"
        /*0030*/ 	.string	"Build cuda_13.0.r13.0/compiler.36424714_0"
        /*0030*/ 	.string	"-arch sm_100 -m 64 "



//--------------------- .note.nv.cuinfo           --------------------------
	.section	.note.nv.cuinfo,"",@"SHT_NOTE"
	.sectionflags	@"SHF_NOTE_NV_CUINFO"
        /*0018*/ 	.short	0x0002
        /*001a*/ 	.short	0x0064
        /*001c*/ 	.short	0x0082
	.zero		2


//--------------------- .nv.info                  --------------------------
	.section	.nv.info,"",@"SHT_CUDA_INFO"
	.align	4


	//----- nvinfo : EIATTR_REGCOUNT
	.align		4
        /*0000*/ 	.byte	0x04, 0x2f
        /*0002*/ 	.short	(.L_3 - .L_2)
	.align		4
.L_2:
        /*0004*/ 	.word	index@(_Z16convoImageKernelPhiiiPib)
        /*0008*/ 	.word	0x0000001d


	//----- nvinfo : EIATTR_FRAME_SIZE
	.align		4
.L_3:
        /*000c*/ 	.byte	0x04, 0x11
        /*000e*/ 	.short	(.L_5 - .L_4)
	.align		4
.L_4:
        /*0010*/ 	.word	index@(_Z16convoImageKernelPhiiiPib)
        /*0014*/ 	.word	0x00000000


	//----- nvinfo : EIATTR_REGCOUNT
	.align		4
.L_5:
        /*0018*/ 	.byte	0x04, 0x2f
        /*001a*/ 	.short	(.L_7 - .L_6)
	.align		4
.L_6:
        /*001c*/ 	.word	index@(_Z16energyCalcKernelPiS_iiS_)
        /*0020*/ 	.word	0x0000000e


	//----- nvinfo : EIATTR_FRAME_SIZE
	.align		4
.L_7:
        /*0024*/ 	.byte	0x04, 0x11
        /*0026*/ 	.short	(.L_9 - .L_8)
	.align		4
.L_8:
        /*0028*/ 	.word	index@(_Z16energyCalcKernelPiS_iiS_)
        /*002c*/ 	.word	0x00000000


	//----- nvinfo : EIATTR_REGCOUNT
	.align		4
.L_9:
        /*0030*/ 	.byte	0x04, 0x2f
        /*0032*/ 	.short	(.L_11 - .L_10)
	.align		4
.L_10:
        /*0034*/ 	.word	index@(_Z21convertRgb2GrayKernelPhiiS_)
        /*0038*/ 	.word	0x0000000a


	//----- nvinfo : EIATTR_FRAME_SIZE
	.align		4
.L_11:
        /*003c*/ 	.byte	0x04, 0x11
        /*003e*/ 	.short	(.L_13 - .L_12)
	.align		4
.L_12:
        /*0040*/ 	.word	index@(_Z21convertRgb2GrayKernelPhiiS_)
        /*0044*/ 	.word	0x00000000


	//----- nvinfo : EIATTR_REGCOUNT
	.align		4
.L_13:
        /*0048*/ 	.byte	0x04, 0x2f
        /*004a*/ 	.short	(.L_15 - .L_14)
	.align		4
.L_14:
        /*004c*/ 	.word	index@(_Z34constructEnergyCostPathTableKerneliPiiiS_S_)
        /*0050*/ 	.word	0x00000014


	//----- nvinfo : EIATTR_FRAME_SIZE
	.align		4
.L_15:
        /*0054*/ 	.byte	0x04, 0x11
        /*0056*/ 	.short	(.L_17 - .L_16)
	.align		4
.L_16:
        /*0058*/ 	.word	index@(_Z34constructEnergyCostPathTableKerneliPiiiS_S_)
        /*005c*/ 	.word	0x00000000


	//----- nvinfo : EIATTR_REGCOUNT
	.align		4
.L_17:
        /*0060*/ 	.byte	0x04, 0x2f
        /*0062*/ 	.short	(.L_19 - .L_18)
	.align		4
.L_18:
        /*0064*/ 	.word	index@(_Z17findMinCIdxKernelPiiiiS_S_)
        /*0068*/ 	.word	0x00000012


	//----- nvinfo : EIATTR_FRAME_SIZE
	.align		4
.L_19:
        /*006c*/ 	.byte	0x04, 0x11
        /*006e*/ 	.short	(.L_21 - .L_20)
	.align		4
.L_20:
        /*0070*/ 	.word	index@(_Z17findMinCIdxKernelPiiiiS_S_)
        /*0074*/ 	.word	0x00000000


	//----- nvinfo : EIATTR_REGCOUNT
	.align		4
.L_21:
        /*0078*/ 	.byte	0x04, 0x2f
        /*007a*/ 	.short	(.L_23 - .L_22)
	.align		4
.L_22:
        /*007c*/ 	.word	index@(_Z21addSeamOnDeviceKernelPhiiS_Pi)
        /*0080*/ 	.word	0x00000010


	//----- nvinfo : EIATTR_FRAME_SIZE
	.align		4
.L_23:
        /*0084*/ 	.byte	0x04, 0x11
        /*0086*/ 	.short	(.L_25 - .L_24)
	.align		4
.L_24:
        /*0088*/ 	.word	index@(_Z21addSeamOnDeviceKernelPhiiS_Pi)
        /*008c*/ 	.word	0x00000000


	//----- nvinfo : EIATTR_MIN_STACK_SIZE
	.align		4
.L_25:
        /*0090*/ 	.byte	0x04, 0x12
        /*0092*/ 	.short	(.L_27 - .L_26)
	.align		4
.L_26:
        /*0094*/ 	.word	index@(_Z21addSeamOnDeviceKernelPhiiS_Pi)
        /*0098*/ 	.word	0x00000000


	//----- nvinfo : EIATTR_MIN_STACK_SIZE
	.align		4
.L_27:
        /*009c*/ 	.byte	0x04, 0x12
        /*009e*/ 	.short	(.L_29 - .L_28)
	.align		4
.L_28:
        /*00a0*/ 	.word	index@(_Z17findMinCIdxKernelPiiiiS_S_)
        /*00a4*/ 	.word	0x00000000


	//----- nvinfo : EIATTR_MIN_STACK_SIZE
	.align		4
.L_29:
        /*00a8*/ 	.byte	0x04, 0x12
        /*00aa*/ 	.short	(.L_31 - .L_30)
	.align		4
.L_30:
        /*00ac*/ 	.word	index@(_Z34constructEnergyCostPathTableKerneliPiiiS_S_)
        /*00b0*/ 	.word	0x00000000


	//----- nvinfo : EIATTR_MIN_STACK_SIZE
	.align		4
.L_31:
        /*00b4*/ 	.byte	0x04, 0x12
        /*00b6*/ 	.short	(.L_33 - .L_32)
	.align		4
.L_32:
        /*00b8*/ 	.word	index@(_Z21convertRgb2GrayKernelPhiiS_)
        /*00bc*/ 	.word	0x00000000


	//----- nvinfo : EIATTR_MIN_STACK_SIZE
	.align		4
.L_33:
        /*00c0*/ 	.byte	0x04, 0x12
        /*00c2*/ 	.short	(.L_35 - .L_34)
	.align		4
.L_34:
        /*00c4*/ 	.word	index@(_Z16energyCalcKernelPiS_iiS_)
        /*00c8*/ 	.word	0x00000000


	//----- nvinfo : EIATTR_MIN_STACK_SIZE
	.align		4
.L_35:
        /*00cc*/ 	.byte	0x04, 0x12
        /*00ce*/ 	.short	(.L_37 - .L_36)
	.align		4
.L_36:
        /*00d0*/ 	.word	index@(_Z16convoImageKernelPhiiiPib)
        /*00d4*/ 	.word	0x00000000
.L_37:


//--------------------- .nv.compat                --------------------------
	.section	.nv.compat,"",@"SHT_CUDA_COMPAT_INFO"
	.align	4
        /*0000*/ 	.byte	0x02, 0x09, 0x00, 0x00, 0x02, 0x02, 0x01, 0x00, 0x02, 0x05, 0x05, 0x00, 0x03, 0x07, 0x01, 0x01
        /*0010*/ 	.byte	0x02, 0x03, 0x00, 0x00, 0x02, 0x06, 0x01, 0x00, 0x04, 0x0b, 0x08, 0x00, 0x09, 0x00, 0x00, 0x00
        /*0020*/ 	.byte	0x00, 0x00, 0x00, 0x00


//--------------------- .nv.info._Z21addSeamOnDeviceKernelPhiiS_Pi --------------------------
	.section	.nv.info._Z21addSeamOnDeviceKernelPhiiS_Pi,"",@"SHT_CUDA_INFO"
	.sectionflags	@""
	.align	4


	//----- nvinfo : EIATTR_CUDA_API_VERSION
	.align		4
        /*0000*/ 	.byte	0x04, 0x37
        /*0002*/ 	.short	(.L_39 - .L_38)
.L_38:
        /*0004*/ 	.word	0x00000082


	//----- nvinfo : EIATTR_KPARAM_INFO
	.align		4
.L_39:
        /*0008*/ 	.byte	0x04, 0x17
        /*000a*/ 	.short	(.L_41 - .L_40)
.L_40:
        /*000c*/ 	.word	0x00000000
        /*0010*/ 	.short	0x0004
        /*0012*/ 	.short	0x0018
        /*0014*/ 	.byte	0x00, 0xf5, 0x21, 0x00


	//----- nvinfo : EIATTR_KPARAM_INFO
	.align		4
.L_41:
        /*0018*/ 	.byte	0x04, 0x17
        /*001a*/ 	.short	(.L_43 - .L_42)
.L_42:
        /*001c*/ 	.word	0x00000000
        /*0020*/ 	.short	0x0003
        /*0022*/ 	.short	0x0010
        /*0024*/ 	.byte	0x00, 0xf5, 0x21, 0x00


	//----- nvinfo : EIATTR_KPARAM_INFO
	.align		4
.L_43:
        /*0028*/ 	.byte	0x04, 0x17
        /*002a*/ 	.short	(.L_45 - .L_44)
.L_44:
        /*002c*/ 	.word	0x00000000
        /*0030*/ 	.short	0x0002
        /*0032*/ 	.short	0x000c
        /*0034*/ 	.byte	0x00, 0xf0, 0x11, 0x00


	//----- nvinfo : EIATTR_KPARAM_INFO
	.align		4
.L_45:
        /*0038*/ 	.byte	0x04, 0x17
        /*003a*/ 	.short	(.L_47 - .L_46)
.L_46:
        /*003c*/ 	.word	0x00000000
        /*0040*/ 	.short	0x0001
        /*0042*/ 	.short	0x0008
        /*0044*/ 	.byte	0x00, 0xf0, 0x11, 0x00


	//----- nvinfo : EIATTR_KPARAM_INFO
	.align		4
.L_47:
        /*0048*/ 	.byte	0x04, 0x17
        /*004a*/ 	.short	(.L_49 - .L_48)
.L_48:
        /*004c*/ 	.word	0x00000000
        /*0050*/ 	.short	0x0000
        /*0052*/ 	.short	0x0000
        /*0054*/ 	.byte	0x00, 0xf5, 0x21, 0x00


	//----- nvinfo : EIATTR_SPARSE_MMA_MASK
	.align		4
.L_49:
        /*0058*/ 	.byte	0x03, 0x50
        /*005a*/ 	.short	0x0000


	//----- nvinfo : EIATTR_MAXREG_COUNT
	.align		4
        /*005c*/ 	.byte	0x03, 0x1b
        /*005e*/ 	.short	0x00ff


	//----- nvinfo : EIATTR_MERCURY_ISA_VERSION
	.align		4
        /*0060*/ 	.byte	0x03, 0x5f
        /*0062*/ 	.short	0x0101


	//----- nvinfo : EIATTR_VRC_CTA_INIT_COUNT
	.align		4
        /*0064*/ 	.byte	0x02, 0x4a
	.zero		1
	.zero		1


	//----- nvinfo : EIATTR_EXIT_INSTR_OFFSETS
	.align		4
        /*0068*/ 	.byte	0x04, 0x1c
        /*006a*/ 	.short	(.L_51 - .L_50)


	//   ....[0]....
.L_50:
        /*006c*/ 	.word	0x000000c0


	//   ....[1]....
        /*0070*/ 	.word	0x00000260


	//   ....[2]....
        /*0074*/ 	.word	0x00000440


	//----- nvinfo : EIATTR_CRS_STACK_SIZE
	.align		4
.L_51:
        /*0078*/ 	.byte	0x04, 0x1e
        /*007a*/ 	.short	(.L_53 - .L_52)
.L_52:
        /*007c*/ 	.word	0x00000000


	//----- nvinfo : EIATTR_CBANK_PARAM_SIZE
	.align		4
.L_53:
        /*0080*/ 	.byte	0x03, 0x19
        /*0082*/ 	.short	0x0020


	//----- nvinfo : EIATTR_PARAM_CBANK
	.align		4
        /*0084*/ 	.byte	0x04, 0x0a
        /*0086*/ 	.short	(.L_55 - .L_54)
	.align		4
.L_54:
        /*0088*/ 	.word	index@(.nv.constant0._Z21addSeamOnDeviceKernelPhiiS_Pi)
        /*008c*/ 	.short	0x0380
        /*008e*/ 	.short	0x0020


	//----- nvinfo : EIATTR_SW_WAR
	.align		4
.L_55:
        /*0090*/ 	.byte	0x04, 0x36
        /*0092*/ 	.short	(.L_57 - .L_56)
.L_56:
        /*0094*/ 	.word	0x00000008
.L_57:


//--------------------- .nv.info._Z17findMinCIdxKernelPiiiiS_S_ --------------------------
	.section	.nv.info._Z17findMinCIdxKernelPiiiiS_S_,"",@"SHT_CUDA_INFO"
	.sectionflags	@""
	.align	4


	//----- nvinfo : EIATTR_CUDA_API_VERSION
	.align		4
        /*0000*/ 	.byte	0x04, 0x37
        /*0002*/ 	.short	(.L_59 - .L_58)
.L_58:
        /*0004*/ 	.word	0x00000082


	//----- nvinfo : EIATTR_KPARAM_INFO
	.align		4
.L_59:
        /*0008*/ 	.byte	0x04, 0x17
        /*000a*/ 	.short	(.L_61 - .L_60)
.L_60:
        /*000c*/ 	.word	0x00000000
        /*0010*/ 	.short	0x0005
        /*0012*/ 	.short	0x0020
        /*0014*/ 	.byte	0x00, 0xf5, 0x21, 0x00


	//----- nvinfo : EIATTR_KPARAM_INFO
	.align		4
.L_61:
        /*0018*/ 	.byte	0x04, 0x17
        /*001a*/ 	.short	(.L_63 - .L_62)
.L_62:
        /*001c*/ 	.word	0x00000000
        /*0020*/ 	.short	0x0004
        /*0022*/ 	.short	0x0018
        /*0024*/ 	.byte	0x00, 0xf5, 0x21, 0x00


	//----- nvinfo : EIATTR_KPARAM_INFO
	.align		4
.L_63:
        /*0028*/ 	.byte	0x04, 0x17
        /*002a*/ 	.short	(.L_65 - .L_64)
.L_64:
        /*002c*/ 	.word	0x00000000
        /*0030*/ 	.short	0x0003
        /*0032*/ 	.short	0x0010
        /*0034*/ 	.byte	0x00, 0xf0, 0x11, 0x00


	//----- nvinfo : EIATTR_KPARAM_INFO
	.align		4
.L_65:
        /*0038*/ 	.byte	0x04, 0x17
        /*003a*/ 	.short	(.L_67 - .L_66)
.L_66:
        /*003c*/ 	.word	0x00000000
        /*0040*/ 	.short	0x0002
        /*0042*/ 	.short	0x000c
        /*0044*/ 	.byte	0x00, 0xf0, 0x11, 0x00


	//----- nvinfo : EIATTR_KPARAM_INFO
	.align		4
.L_67:
        /*0048*/ 	.byte	0x04, 0x17
        /*004a*/ 	.short	(.L_69 - .L_68)
.L_68:
        /*004c*/ 	.word	0x00000000
        /*0050*/ 	.short	0x0001
        /*0052*/ 	.short	0x0008
        /*0054*/ 	.byte	0x00, 0xf0, 0x11, 0x00


	//----- nvinfo : EIATTR_KPARAM_INFO
	.align		4
.L_69:
        /*0058*/ 	.byte	0x04, 0x17
        /*005a*/ 	.short	(.L_71 - .L_70)
.L_70:
        /*005c*/ 	.word	0x00000000
        /*0060*/ 	.short	0x0000
        /*0062*/ 	.short	0x0000
        /*0064*/ 	.byte	0x00, 0xf5, 0x21, 0x00


	//----- nvinfo : EIATTR_SPARSE_MMA_MASK
	.align		4
.L_71:
        /*0068*/ 	.byte	0x03, 0x50
        /*006a*/ 	.short	0x0000


	//----- nvinfo : EIATTR_MAXREG_COUNT
	.align		4
        /*006c*/ 	.byte	0x03, 0x1b
        /*006e*/ 	.short	0x00ff


	//----- nvinfo : EIATTR_NUM_BARRIERS
	.align		4
        /*0070*/ 	.byte	0x02, 0x4c
        /*0072*/ 	.byte	0x01
	.zero		1


	//----- nvinfo : EIATTR_MERCURY_ISA_VERSION
	.align		4
        /*0074*/ 	.byte	0x03, 0x5f
        /*0076*/ 	.short	0x0101


	//----- nvinfo : EIATTR_VRC_CTA_INIT_COUNT
	.align		4
        /*0078*/ 	.byte	0x02, 0x4a
	.zero		1
	.zero		1


	//----- nvinfo : EIATTR_EXIT_INSTR_OFFSETS
	.align		4
        /*007c*/ 	.byte	0x04, 0x1c
        /*007e*/ 	.short	(.L_73 - .L_72)


	//   ....[0]....
.L_72:
        /*0080*/ 	.word	0x00000380


	//   ....[1]....
        /*0084*/ 	.word	0x00000440


	//----- nvinfo : EIATTR_CRS_STACK_SIZE
	.align		4
.L_73:
        /*0088*/ 	.byte	0x04, 0x1e
        /*008a*/ 	.short	(.L_75 - .L_74)
.L_74:
        /*008c*/ 	.word	0x00000000


	//----- nvinfo : EIATTR_CBANK_PARAM_SIZE
	.align		4
.L_75:
        /*0090*/ 	.byte	0x03, 0x19
        /*0092*/ 	.short	0x0028


	//----- nvinfo : EIATTR_PARAM_CBANK
	.align		4
        /*0094*/ 	.byte	0x04, 0x0a
        /*0096*/ 	.short	(.L_77 - .L_76)
	.align		4
.L_76:
        /*0098*/ 	.word	index@(.nv.constant0._Z17findMinCIdxKernelPiiiiS_S_)
        /*009c*/ 	.short	0x0380
        /*009e*/ 	.short	0x0028


	//----- nvinfo : EIATTR_SW_WAR
	.align		4
.L_77:
        /*00a0*/ 	.byte	0x04, 0x36
        /*00a2*/ 	.short	(.L_79 - .L_78)
.L_78:
        /*00a4*/ 	.word	0x00000008
.L_79:


//--------------------- .nv.info._Z34constructEnergyCostPathTableKerneliPiiiS_S_ --------------------------
	.section	.nv.info._Z34constructEnergyCostPathTableKerneliPiiiS_S_,"",@"SHT_CUDA_INFO"
	.sectionflags	@""
	.align	4


	//----- nvinfo : EIATTR_CUDA_API_VERSION
	.align		4
        /*0000*/ 	.byte	0x04, 0x37
        /*0002*/ 	.short	(.L_81 - .L_80)
.L_80:
        /*0004*/ 	.word	0x00000082


	//----- nvinfo : EIATTR_KPARAM_INFO
	.align		4
.L_81:
        /*0008*/ 	.byte	0x04, 0x17
        /*000a*/ 	.short	(.L_83 - .L_82)
.L_82:
        /*000c*/ 	.word	0x00000000
        /*0010*/ 	.short	0x0005
        /*0012*/ 	.short	0x0020
        /*0014*/ 	.byte	0x00, 0xf5, 0x21, 0x00


	//----- nvinfo : EIATTR_KPARAM_INFO
	.align		4
.L_83:
        /*0018*/ 	.byte	0x04, 0x17
        /*001a*/ 	.short	(.L_85 - .L_84)
.L_84:
        /*001c*/ 	.word	0x00000000
        /*0020*/ 	.short	0x0004
        /*0022*/ 	.short	0x0018
        /*0024*/ 	.byte	0x00, 0xf5, 0x21, 0x00


	//----- nvinfo : EIATTR_KPARAM_INFO
	.align		4
.L_85:
        /*0028*/ 	.byte	0x04, 0x17
        /*002a*/ 	.short	(.L_87 - .L_86)
.L_86:
        /*002c*/ 	.word	0x00000000
        /*0030*/ 	.short	0x0003
        /*0032*/ 	.short	0x0014
        /*0034*/ 	.byte	0x00, 0xf0, 0x11, 0x00


	//----- nvinfo : EIATTR_KPARAM_INFO
	.align		4
.L_87:
        /*0038*/ 	.byte	0x04, 0x17
        /*003a*/ 	.short	(.L_89 - .L_88)
.L_88:
        /*003c*/ 	.word	0x00000000
        /*0040*/ 	.short	0x0002
        /*0042*/ 	.short	0x0010
        /*0044*/ 	.byte	0x00, 0xf0, 0x11, 0x00


	//----- nvinfo : EIATTR_KPARAM_INFO
	.align		4
.L_89:
        /*0048*/ 	.byte	0x04, 0x17
        /*004a*/ 	.short	(.L_91 - .L_90)
.L_90:
        /*004c*/ 	.word	0x00000000
        /*0050*/ 	.short	0x0001
        /*0052*/ 	.short	0x0008
        /*0054*/ 	.byte	0x00, 0xf5, 0x21, 0x00


	//----- nvinfo : EIATTR_KPARAM_INFO
	.align		4
.L_91:
        /*0058*/ 	.byte	0x04, 0x17
        /*005a*/ 	.short	(.L_93 - .L_92)
.L_92:
        /*005c*/ 	.word	0x00000000
        /*0060*/ 	.short	0x0000
        /*0062*/ 	.short	0x0000
        /*0064*/ 	.byte	0x00, 0xf0, 0x11, 0x00


	//----- nvinfo : EIATTR_SPARSE_MMA_MASK
	.align		4
.L_93:
        /*0068*/ 	.byte	0x03, 0x50
        /*006a*/ 	.short	0x0000


	//----- nvinfo : EIATTR_MAXREG_COUNT
	.align		4
        /*006c*/ 	.byte	0x03, 0x1b
        /*006e*/ 	.short	0x00ff


	//----- nvinfo : EIATTR_MERCURY_ISA_VERSION
	.align		4
        /*0070*/ 	.byte	0x03, 0x5f
        /*0072*/ 	.short	0x0101


	//----- nvinfo : EIATTR_VRC_CTA_INIT_COUNT
	.align		4
        /*0074*/ 	.byte	0x02, 0x4a
	.zero		1
	.zero		1


	//----- nvinfo : EIATTR_EXIT_INSTR_OFFSETS
	.align		4
        /*0078*/ 	.byte	0x04, 0x1c
        /*007a*/ 	.short	(.L_95 - .L_94)


	//   ....[0]....
.L_94:
        /*007c*/ 	.word	0x00000070


	//   ....[1]....
        /*0080*/ 	.word	0x00000150


	//   ....[2]....
        /*0084*/ 	.word	0x00000380


	//   ....[3]....
        /*0088*/ 	.word	0x000003d0


	//   ....[4]....
        /*008c*/ 	.word	0x00000420


	//   ....[5]....
        /*0090*/ 	.word	0x00000470


	//   ....[6]....
        /*0094*/ 	.word	0x000004c0


	//----- nvinfo : EIATTR_CRS_STACK_SIZE
	.align		4
.L_95:
        /*0098*/ 	.byte	0x04, 0x1e
        /*009a*/ 	.short	(.L_97 - .L_96)
.L_96:
        /*009c*/ 	.word	0x00000000


	//----- nvinfo : EIATTR_CBANK_PARAM_SIZE
	.align		4
.L_97:
        /*00a0*/ 	.byte	0x03, 0x19
        /*00a2*/ 	.short	0x0028


	//----- nvinfo : EIATTR_PARAM_CBANK
	.align		4
        /*00a4*/ 	.byte	0x04, 0x0a
        /*00a6*/ 	.short	(.L_99 - .L_98)
	.align		4
.L_98:
        /*00a8*/ 	.word	index@(.nv.constant0._Z34constructEnergyCostPathTableKerneliPiiiS_S_)
        /*00ac*/ 	.short	0x0380
        /*00ae*/ 	.short	0x0028


	//----- nvinfo : EIATTR_SW_WAR
	.align		4
.L_99:
        /*00b0*/ 	.byte	0x04, 0x36
        /*00b2*/ 	.short	(.L_101 - .L_100)
.L_100:
        /*00b4*/ 	.word	0x00000008
.L_101:


//--------------------- .nv.info._Z21convertRgb2GrayKernelPhiiS_ --------------------------
	.section	.nv.info._Z21convertRgb2GrayKernelPhiiS_,"",@"SHT_CUDA_INFO"
	.sectionflags	@""
	.align	4


	//----- nvinfo : EIATTR_CUDA_API_VERSION
	.align		4
        /*0000*/ 	.byte	0x04, 0x37
        /*0002*/ 	.short	(.L_103 - .L_102)
.L_102:
        /*0004*/ 	.word	0x00000082


	//----- nvinfo : EIATTR_KPARAM_INFO
	.align		4
.L_103:
        /*0008*/ 	.byte	0x04, 0x17
        /*000a*/ 	.short	(.L_105 - .L_104)
.L_104:
        /*000c*/ 	.word	0x00000000
        /*0010*/ 	.short	0x0003
        /*0012*/ 	.short	0x0010
        /*0014*/ 	.byte	0x00, 0xf5, 0x21, 0x00


	//----- nvinfo : EIATTR_KPARAM_INFO
	.align		4
.L_105:
        /*0018*/ 	.byte	0x04, 0x17
        /*001a*/ 	.short	(.L_107 - .L_106)
.L_106:
        /*001c*/ 	.word	0x00000000
        /*0020*/ 	.short	0x0002
        /*0022*/ 	.short	0x000c
        /*0024*/ 	.byte	0x00, 0xf0, 0x11, 0x00


	//----- nvinfo : EIATTR_KPARAM_INFO
	.align		4
.L_107:
        /*0028*/ 	.byte	0x04, 0x17
        /*002a*/ 	.short	(.L_109 - .L_108)
.L_108:
        /*002c*/ 	.word	0x00000000
        /*0030*/ 	.short	0x0001
        /*0032*/ 	.short	0x0008
        /*0034*/ 	.byte	0x00, 0xf0, 0x11, 0x00


	//----- nvinfo : EIATTR_KPARAM_INFO
	.align		4
.L_109:
        /*0038*/ 	.byte	0x04, 0x17
        /*003a*/ 	.short	(.L_111 - .L_110)
.L_110:
        /*003c*/ 	.word	0x00000000
        /*0040*/ 	.short	0x0000
        /*0042*/ 	.short	0x0000
        /*0044*/ 	.byte	0x00, 0xf5, 0x21, 0x00


	//----- nvinfo : EIATTR_SPARSE_MMA_MASK
	.align		4
.L_111:
        /*0048*/ 	.byte	0x03, 0x50
        /*004a*/ 	.short	0x0000


	//----- nvinfo : EIATTR_MAXREG_COUNT
	.align		4
        /*004c*/ 	.byte	0x03, 0x1b
        /*004e*/ 	.short	0x00ff


	//----- nvinfo : EIATTR_MERCURY_ISA_VERSION
	.align		4
        /*0050*/ 	.byte	0x03, 0x5f
        /*0052*/ 	.short	0x0101


	//----- nvinfo : EIATTR_VRC_CTA_INIT_COUNT
	.align		4
        /*0054*/ 	.byte	0x02, 0x4a
	.zero		1
	.zero		1


	//----- nvinfo : EIATTR_EXIT_INSTR_OFFSETS
	.align		4
        /*0058*/ 	.byte	0x04, 0x1c
        /*005a*/ 	.short	(.L_113 - .L_112)


	//   ....[0]....
.L_112:
        /*005c*/ 	.word	0x000000c0


	//   ....[1]....
        /*0060*/ 	.word	0x00000210


	//----- nvinfo : EIATTR_CBANK_PARAM_SIZE
	.align		4
.L_113:
        /*0064*/ 	.byte	0x03, 0x19
        /*0066*/ 	.short	0x0018


	//----- nvinfo : EIATTR_PARAM_CBANK
	.align		4
        /*0068*/ 	.byte	0x04, 0x0a
        /*006a*/ 	.short	(.L_115 - .L_114)
	.align		4
.L_114:
        /*006c*/ 	.word	index@(.nv.constant0._Z21convertRgb2GrayKernelPhiiS_)
        /*0070*/ 	.short	0x0380
        /*0072*/ 	.short	0x0018


	//----- nvinfo : EIATTR_SW_WAR
	.align		4
.L_115:
        /*0074*/ 	.byte	0x04, 0x36
        /*0076*/ 	.short	(.L_117 - .L_116)
.L_116:
        /*0078*/ 	.word	0x00000008
.L_117:


//--------------------- .nv.info._Z16energyCalcKernelPiS_iiS_ --------------------------
	.section	.nv.info._Z16energyCalcKernelPiS_iiS_,"",@"SHT_CUDA_INFO"
	.sectionflags	@""
	.align	4


	//----- nvinfo : EIATTR_CUDA_API_VERSION
	.align		4
        /*0000*/ 	.byte	0x04, 0x37
        /*0002*/ 	.short	(.L_119 - .L_118)
.L_118:
        /*0004*/ 	.word	0x00000082


	//----- nvinfo : EIATTR_KPARAM_INFO
	.align		4
.L_119:
        /*0008*/ 	.byte	0x04, 0x17
        /*000a*/ 	.short	(.L_121 - .L_120)
.L_120:
        /*000c*/ 	.word	0x00000000
        /*0010*/ 	.short	0x0004
        /*0012*/ 	.short	0x0018
        /*0014*/ 	.byte	0x00, 0xf5, 0x21, 0x00


	//----- nvinfo : EIATTR_KPARAM_INFO
	.align		4
.L_121:
        /*0018*/ 	.byte	0x04, 0x17
        /*001a*/ 	.short	(.L_123 - .L_122)
.L_122:
        /*001c*/ 	.word	0x00000000
        /*0020*/ 	.short	0x0003
        /*0022*/ 	.short	0x0014
        /*0024*/ 	.byte	0x00, 0xf0, 0x11, 0x00


	//----- nvinfo : EIATTR_KPARAM_INFO
	.align		4
.L_123:
        /*0028*/ 	.byte	0x04, 0x17
        /*002a*/ 	.short	(.L_125 - .L_124)
.L_124:
        /*002c*/ 	.word	0x00000000
        /*0030*/ 	.short	0x0002
        /*0032*/ 	.short	0x0010
        /*0034*/ 	.byte	0x00, 0xf0, 0x11, 0x00


	//----- nvinfo : EIATTR_KPARAM_INFO
	.align		4
.L_125:
        /*0038*/ 	.byte	0x04, 0x17
        /*003a*/ 	.short	(.L_127 - .L_126)
.L_126:
        /*003c*/ 	.word	0x00000000
        /*0040*/ 	.short	0x0001
        /*0042*/ 	.short	0x0008
        /*0044*/ 	.byte	0x00, 0xf5, 0x21, 0x00


	//----- nvinfo : EIATTR_KPARAM_INFO
	.align		4
.L_127:
        /*0048*/ 	.byte	0x04, 0x17
        /*004a*/ 	.short	(.L_129 - .L_128)
.L_128:
        /*004c*/ 	.word	0x00000000
        /*0050*/ 	.short	0x0000
        /*0052*/ 	.short	0x0000
        /*0054*/ 	.byte	0x00, 0xf5, 0x21, 0x00


	//----- nvinfo : EIATTR_SPARSE_MMA_MASK
	.align		4
.L_129:
        /*0058*/ 	.byte	0x03, 0x50
        /*005a*/ 	.short	0x0000


	//----- nvinfo : EIATTR_MAXREG_COUNT
	.align		4
        /*005c*/ 	.byte	0x03, 0x1b
        /*005e*/ 	.short	0x00ff


	//----- nvinfo : EIATTR_MERCURY_ISA_VERSION
	.align		4
        /*0060*/ 	.byte	0x03, 0x5f
        /*0062*/ 	.short	0x0101


	//----- nvinfo : EIATTR_VRC_CTA_INIT_COUNT
	.align		4
        /*0064*/ 	.byte	0x02, 0x4a
	.zero		1
	.zero		1


	//----- nvinfo : EIATTR_EXIT_INSTR_OFFSETS
	.align		4
        /*0068*/ 	.byte	0x04, 0x1c
        /*006a*/ 	.short	(.L_131 - .L_130)


	//   ....[0]....
.L_130:
        /*006c*/ 	.word	0x000000c0


	//   ....[1]....
        /*0070*/ 	.word	0x000001b0


	//----- nvinfo : EIATTR_CBANK_PARAM_SIZE
	.align		4
.L_131:
        /*0074*/ 	.byte	0x03, 0x19
        /*0076*/ 	.short	0x0020


	//----- nvinfo : EIATTR_PARAM_CBANK
	.align		4
        /*0078*/ 	.byte	0x04, 0x0a
        /*007a*/ 	.short	(.L_133 - .L_132)
	.align		4
.L_132:
        /*007c*/ 	.word	index@(.nv.constant0._Z16energyCalcKernelPiS_iiS_)
        /*0080*/ 	.short	0x0380
        /*0082*/ 	.short	0x0020


	//----- nvinfo : EIATTR_SW_WAR
	.align		4
.L_133:
        /*0084*/ 	.byte	0x04, 0x36
        /*0086*/ 	.short	(.L_135 - .L_134)
.L_134:
        /*0088*/ 	.word	0x00000008
.L_135:


//--------------------- .nv.info._Z16convoImageKernelPhiiiPib --------------------------
	.section	.nv.info._Z16convoImageKernelPhiiiPib,"",@"SHT_CUDA_INFO"
	.sectionflags	@""
	.align	4


	//----- nvinfo : EIATTR_CUDA_API_VERSION
	.align		4
        /*0000*/ 	.byte	0x04, 0x37
        /*0002*/ 	.short	(.L_137 - .L_136)
.L_136:
        /*0004*/ 	.word	0x00000082


	//----- nvinfo : EIATTR_KPARAM_INFO
	.align		4
.L_137:
        /*0008*/ 	.byte	0x04, 0x17
        /*000a*/ 	.short	(.L_139 - .L_138)
.L_138:
        /*000c*/ 	.word	0x00000000
        /*0010*/ 	.short	0x0005
        /*0012*/ 	.short	0x0020
        /*0014*/ 	.byte	0x00, 0xf0, 0x05, 0x00


	//----- nvinfo : EIATTR_KPARAM_INFO
	.align		4
.L_139:
        /*0018*/ 	.byte	0x04, 0x17
        /*001a*/ 	.short	(.L_141 - .L_140)
.L_140:
        /*001c*/ 	.word	0x00000000
        /*0020*/ 	.short	0x0004
        /*0022*/ 	.short	0x0018
        /*0024*/ 	.byte	0x00, 0xf5, 0x21, 0x00


	//----- nvinfo : EIATTR_KPARAM_INFO
	.align		4
.L_141:
        /*0028*/ 	.byte	0x04, 0x17
        /*002a*/ 	.short	(.L_143 - .L_142)
.L_142:
        /*002c*/ 	.word	0x00000000
        /*0030*/ 	.short	0x0003
        /*0032*/ 	.short	0x0010
        /*0034*/ 	.byte	0x00, 0xf0, 0x11, 0x00


	//----- nvinfo : EIATTR_KPARAM_INFO
	.align		4
.L_143:
        /*0038*/ 	.byte	0x04, 0x17
        /*003a*/ 	.short	(.L_145 - .L_144)
.L_144:
        /*003c*/ 	.word	0x00000000
        /*0040*/ 	.short	0x0002
        /*0042*/ 	.short	0x000c
        /*0044*/ 	.byte	0x00, 0xf0, 0x11, 0x00


	//----- nvinfo : EIATTR_KPARAM_INFO
	.align		4
.L_145:
        /*0048*/ 	.byte	0x04, 0x17
        /*004a*/ 	.short	(.L_147 - .L_146)
.L_146:
        /*004c*/ 	.word	0x00000000
        /*0050*/ 	.short	0x0001
        /*0052*/ 	.short	0x0008
        /*0054*/ 	.byte	0x00, 0xf0, 0x11, 0x00


	//----- nvinfo : EIATTR_KPARAM_INFO
	.align		4
.L_147:
        /*0058*/ 	.byte	0x04, 0x17
        /*005a*/ 	.short	(.L_149 - .L_148)
.L_148:
        /*005c*/ 	.word	0x00000000
        /*0060*/ 	.short	0x0000
        /*0062*/ 	.short	0x0000
        /*0064*/ 	.byte	0x00, 0xf5, 0x21, 0x00


	//----- nvinfo : EIATTR_SPARSE_MMA_MASK
	.align		4
.L_149:
        /*0068*/ 	.byte	0x03, 0x50
        /*006a*/ 	.short	0x0000


	//----- nvinfo : EIATTR_MAXREG_COUNT
	.align		4
        /*006c*/ 	.byte	0x03, 0x1b
        /*006e*/ 	.short	0x00ff


	//----- nvinfo : EIATTR_NUM_BARRIERS
	.align		4
        /*0070*/ 	.byte	0x02, 0x4c
        /*0072*/ 	.byte	0x01
	.zero		1


	//----- nvinfo : EIATTR_MERCURY_ISA_VERSION
	.align		4
        /*0074*/ 	.byte	0x03, 0x5f
        /*0076*/ 	.short	0x0101


	//----- nvinfo : EIATTR_VRC_CTA_INIT_COUNT
	.align		4
        /*0078*/ 	.byte	0x02, 0x4a
	.zero		1
	.zero		1


	//----- nvinfo : EIATTR_EXIT_INSTR_OFFSETS
	.align		4
        /*007c*/ 	.byte	0x04, 0x1c
        /*007e*/ 	.short	(.L_151 - .L_150)


	//   ....[0]....
.L_150:
        /*0080*/ 	.word	0x000005b0


	//   ....[1]....
        /*0084*/ 	.word	0x00000cb0


	//----- nvinfo : EIATTR_CBANK_PARAM_SIZE
	.align		4
.L_151:
        /*0088*/ 	.byte	0x03, 0x19
        /*008a*/ 	.short	0x0021


	//----- nvinfo : EIATTR_PARAM_CBANK
	.align		4
        /*008c*/ 	.byte	0x04, 0x0a
        /*008e*/ 	.short	(.L_153 - .L_152)
	.align		4
.L_152:
        /*0090*/ 	.word	index@(.nv.constant0._Z16convoImageKernelPhiiiPib)
        /*0094*/ 	.short	0x0380
        /*0096*/ 	.short	0x0021


	//----- nvinfo : EIATTR_SW_WAR
	.align		4
.L_153:
        /*0098*/ 	.byte	0x04, 0x36
        /*009a*/ 	.short	(.L_155 - .L_154)
.L_154:
        /*009c*/ 	.word	0x00000008
.L_155:


//--------------------- .nv.callgraph             --------------------------
	.section	.nv.callgraph,"",@"SHT_CUDA_CALLGRAPH"
	.align	4
	.sectionentsize	8
	.align		4
        /*0000*/ 	.word	0x00000000
	.align		4
        /*0004*/ 	.word	0xffffffff
	.align		4
        /*0008*/ 	.word	0x00000000
	.align		4
        /*000c*/ 	.word	0xfffffffe
	.align		4
        /*0010*/ 	.word	0x00000000
	.align		4
        /*0014*/ 	.word	0xfffffffd
	.align		4
        /*0018*/ 	.word	0x00000000
	.align		4
        /*001c*/ 	.word	0xfffffffc


//--------------------- .nv.constant3             --------------------------
	.section	.nv.constant3,"a",@progbits
	.align	4
.nv.constant3:
	.type		dc_xSombelFilter,@object
	.size		dc_xSombelFilter,(dc_ySombelFilter - dc_xSombelFilter)
dc_xSombelFilter:
	.zero		36
	.type		dc_ySombelFilter,@object
	.size		dc_ySombelFilter,(.L_1 - dc_ySombelFilter)
dc_ySombelFilter:
	.zero		36
.L_1:


//--------------------- .text._Z21addSeamOnDeviceKernelPhiiS_Pi --------------------------
	.section	.text._Z21addSeamOnDeviceKernelPhiiS_Pi,"ax",@progbits
	.align	128
        .global         _Z21addSeamOnDeviceKernelPhiiS_Pi
        .type           _Z21addSeamOnDeviceKernelPhiiS_Pi,@function
        .size           _Z21addSeamOnDeviceKernelPhiiS_Pi,(.L_x_19 - _Z21addSeamOnDeviceKernelPhiiS_Pi)
        .other          _Z21addSeamOnDeviceKernelPhiiS_Pi,@"STO_CUDA_ENTRY STV_DEFAULT"
_Z21addSeamOnDeviceKernelPhiiS_Pi:
.text._Z21addSeamOnDeviceKernelPhiiS_Pi:
[----:B------:R-:W-:Y:S01]  /*0000*/  LDC R1, c[0x0][0x37c] ;  /* 0x0000df00ff017b82 */ /* 0x000fe20000000800 */
[----:B------:R-:W0:Y:S07]  /*0010*/  S2R R0, SR_TID.Y ;  /* 0x0000000000007919 */ /* 0x000e2e0000002200 */
[----:B------:R-:W0:Y:S01]  /*0020*/  S2UR UR4, SR_CTAID.Y ;  /* 0x00000000000479c3 */ /* 0x000e220000002600 */
[----:B------:R-:W1:Y:S01]  /*0030*/  LDCU.64 UR6, c[0x0][0x388] ;  /* 0x00007100ff0677ac */ /* 0x000e620008000a00 */
[----:B------:R-:W2:Y:S06]  /*0040*/  S2R R3, SR_TID.X ;  /* 0x0000000000037919 */ /* 0x000eac0000002100 */
[----:B------:R-:W0:Y:S08]  /*0050*/  LDC R5, c[0x0][0x364] ;  /* 0x0000d900ff057b82 */ /* 0x000e300000000800 */
[----:B------:R-:W2:Y:S08]  /*0060*/  S2UR UR5, SR_CTAID.X ;  /* 0x00000000000579c3 */ /* 0x000eb00000002500 */
[----:B------:R-:W2:Y:S01]  /*0070*/  LDC R2, c[0x0][0x360] ;  /* 0x0000d800ff027b82 */ /* 0x000ea20000000800 */
[----:B0-----:R-:W-:-:S05]  /*0080*/  IMAD R5, R5, UR4, R0 ;  /* 0x0000000405057c24 */ /* 0x001fca000f8e0200 */
[----:B-1----:R-:W-:Y:S01]  /*0090*/  ISETP.GE.AND P0, PT, R5, UR7, PT ;  /* 0x0000000705007c0c */ /* 0x002fe2000bf06270 */
[----:B--2---:R-:W-:-:S05]  /*00a0*/  IMAD R0, R2, UR5, R3 ;  /* 0x0000000502007c24 */ /* 0x004fca000f8e0203 */
[----:B------:R-:W-:-:S13]  /*00b0*/  ISETP.GE.OR P0, PT, R0, UR6, P0 ;  /* 0x0000000600007c0c */ /* 0x000fda0008706670 */
[----:B------:R-:W-:Y:S05]  /*00c0*/  @P0 EXIT ;  /* 0x000000000000094d */ /* 0x000fea0003800000 */
[----:B------:R-:W0:Y:S01]  /*00d0*/  LDC.64 R2, c[0x0][0x398] ;  /* 0x0000e600ff027b82 */ /* 0x000e220000000a00 */
[----:B------:R-:W1:Y:S01]  /*00e0*/  LDCU.64 UR4, c[0x0][0x358] ;  /* 0x00006b00ff0477ac */ /* 0x000e620008000a00 */
[----:B0-----:R-:W-:-:S06]  /*00f0*/  IMAD.WIDE.U32 R2, R5, 0x4, R2 ;  /* 0x0000000405027825 */ /* 0x001fcc00078e0002 */
[----:B-1----:R-:W2:Y:S01]  /*0100*/  LDG.E R3, desc[UR4][R2.64] ;  /* 0x0000000402037981 */ /* 0x002ea2000c1e1900 */
[----:B------:R-:W-:-:S04]  /*0110*/  IMAD R7, R5, UR6, R5 ;  /* 0x0000000605077c24 */ /* 0x000fc8000f8e0205 */
[----:B------:R-:W-:-:S04]  /*0120*/  IMAD.IADD R7, R0, 0x1, R7 ;  /* 0x0000000100077824 */ /* 0x000fc800078e0207 */
[----:B------:R-:W-:Y:S01]  /*0130*/  IMAD R8, R7, 0x3, RZ ;  /* 0x0000000307087824 */ /* 0x000fe200078e02ff */
[----:B--2---:R-:W-:-:S13]  /*0140*/  ISETP.NE.AND P0, PT, R0, R3, PT ;  /* 0x000000030000720c */ /* 0x004fda0003f05270 */
[----:B------:R-:W-:Y:S05]  /*0150*/  @!P0 BRA `(.L_x_0) ;  /* 0x0000000000448947 */ /* 0x000fea0003800000 */
[----:B------:R-:W-:Y:S01]  /*0160*/  ISETP.GE.AND P0, PT, R0, R3, PT ;  /* 0x000000030000720c */ /* 0x000fe20003f06270 */
[----:B------:R-:W0:Y:S01]  /*0170*/  LDCU.64 UR8, c[0x0][0x380] ;  /* 0x00007000ff0877ac */ /* 0x000e220008000a00 */
[----:B------:R-:W-:-:S11]  /*0180*/  IMAD R0, R5, UR6, R0 ;  /* 0x0000000605007c24 */ /* 0x000fd6000f8e0200 */
[----:B------:R-:W-:-:S04]  /*0190*/  @P0 VIADD R0, R0, 0xffffffff ;  /* 0xffffffff00000836 */ /* 0x000fc80000000000 */
[----:B------:R-:W-:-:S05]  /*01a0*/  IMAD R0, R0, 0x3, RZ ;  /* 0x0000000300007824 */ /* 0x000fca00078e02ff */
[----:B0-----:R-:W-:-:S04]  /*01b0*/  IADD3 R2, P0, PT, R0, UR8, RZ ;  /* 0x0000000800027c10 */ /* 0x001fc8000ff1e0ff */
[----:B------:R-:W-:Y:S01]  /*01c0*/  LEA.HI.X.SX32 R3, R0, UR9, 0x1, P0 ;  /* 0x0000000900037c11 */ /* 0x000fe200080f0eff */
[----:B------:R-:W0:Y:S04]  /*01d0*/  LDCU.64 UR8, c[0x0][0x390] ;  /* 0x00007200ff0877ac */ /* 0x000e280008000a00 */
[----:B------:R-:W2:Y:S01]  /*01e0*/  LDG.E.U8 R7, desc[UR4][R2.64] ;  /* 0x0000000402077981 */ /* 0x000ea2000c1e1100 */
[----:B0-----:R-:W-:-:S04]  /*01f0*/  IADD3 R4, P0, PT, R8, UR8, RZ ;  /* 0x0000000808047c10 */ /* 0x001fc8000ff1e0ff */
[----:B------:R-:W-:-:S05]  /*0200*/  LEA.HI.X.SX32 R5, R8, UR9, 0x1, P0 ;  /* 0x0000000908057c11 */ /* 0x000fca00080f0eff */
[----:B--2---:R-:W-:Y:S04]  /*0210*/  STG.E.U8 desc[UR4][R4.64], R7 ;  /* 0x0000000704007986 */ /* 0x004fe8000c101104 */
[----:B------:R-:W2:Y:S04]  /*0220*/  LDG.E.U8 R9, desc[UR4][R2.64+0x1] ;  /* 0x0000010402097981 */ /* 0x000ea8000c1e1100 */
[----:B--2---:R-:W-:Y:S04]  /*0230*/  STG.E.U8 desc[UR4][R4.64+0x1], R9 ;  /* 0x0000010904007986 */ /* 0x004fe8000c101104 */
[----:B------:R-:W2:Y:S04]  /*0240*/  LDG.E.U8 R11, desc[UR4][R2.64+0x2] ;  /* 0x00000204020b7981 */ /* 0x000ea8000c1e1100 */
[----:B--2---:R-:W-:Y:S01]  /*0250*/  STG.E.U8 desc[UR4][R4.64+0x2], R11 ;  /* 0x0000020b04007986 */ /* 0x004fe2000c101104 */
[----:B------:R-:W-:Y:S05]  /*0260*/  EXIT ;  /* 0x000000000000794d */ /* 0x000fea0003800000 */
.L_x_0:
[----:B------:R-:W0:Y:S01]  /*0270*/  LDCU.64 UR8, c[0x0][0x380] ;  /* 0x00007000ff0877ac */ /* 0x000e220008000a00 */
[----:B------:R-:W-:Y:S01]  /*0280*/  VIMNMX R2, PT, PT, R0, 0x1, !PT ;  /* 0x0000000100027848 */ /* 0x000fe20007fe0100 */
[C---:B------:R-:W-:Y:S02]  /*0290*/  IMAD R0, R5.reuse, UR6, R0 ;  /* 0x0000000605007c24 */ /* 0x040fe4000f8e0200 */
[----:B------:R-:W-:Y:S02]  /*02a0*/  IMAD.MOV.U32 R3, RZ, RZ, 0x3 ;  /* 0x00000003ff037424 */ /* 0x000fe400078e00ff */
[----:B------:R-:W-:Y:S02]  /*02b0*/  IMAD R2, R5, UR6, R2 ;  /* 0x0000000605027c24 */ /* 0x000fe4000f8e0202 */
[----:B------:R-:W-:Y:S02]  /*02c0*/  IMAD R0, R0, 0x3, RZ ;  /* 0x0000000300007824 */ /* 0x000fe400078e02ff */
[----:B------:R-:W-:-:S03]  /*02d0*/  IMAD R3, R2, R3, -0x3 ;  /* 0xfffffffd02037424 */ /* 0x000fc600078e0203 */
[C---:B0-----:R-:W-:Y:S02]  /*02e0*/  IADD3 R6, P0, PT, R0.reuse, UR8, RZ ;  /* 0x0000000800067c10 */ /* 0x041fe4000ff1e0ff */
[C---:B------:R-:W-:Y:S02]  /*02f0*/  IADD3 R2, P1, PT, R3.reuse, UR8, RZ ;  /* 0x0000000803027c10 */ /* 0x040fe4000ff3e0ff */
[----:B------:R-:W-:Y:S02]  /*0300*/  LEA.HI.X.SX32 R7, R0, UR9, 0x1, P0 ;  /* 0x0000000900077c11 */ /* 0x000fe400080f0eff */
[----:B------:R-:W-:Y:S01]  /*0310*/  LEA.HI.X.SX32 R3, R3, UR9, 0x1, P1 ;  /* 0x0000000903037c11 */ /* 0x000fe200088f0eff */
[----:B------:R-:W0:Y:S02]  /*0320*/  LDCU.64 UR8, c[0x0][0x390] ;  /* 0x00007200ff0877ac */ /* 0x000e240008000a00 */
[----:B------:R-:W2:Y:S04]  /*0330*/  LDG.E.U8 R0, desc[UR4][R6.64] ;  /* 0x0000000406007981 */ /* 0x000ea8000c1e1100 */
[----:B------:R-:W2:Y:S01]  /*0340*/  LDG.E.U8 R5, desc[UR4][R2.64] ;  /* 0x0000000402057981 */ /* 0x000ea2000c1e1100 */
[----:B0-----:R-:W-:Y:S01]  /*0350*/  IADD3 R4, P0, PT, R8, UR8, RZ ;  /* 0x0000000808047c10 */ /* 0x001fe2000ff1e0ff */
[----:B--2---:R-:W-:-:S03]  /*0360*/  IMAD.IADD R0, R0, 0x1, R5 ;  /* 0x0000000100007824 */ /* 0x004fc600078e0205 */
[----:B------:R-:W-:Y:S02]  /*0370*/  LEA.HI.X.SX32 R5, R8, UR9, 0x1, P0 ;  /* 0x0000000908057c11 */ /* 0x000fe400080f0eff */
[----:B------:R-:W-:-:S05]  /*0380*/  SHF.R.U32.HI R9, RZ, 0x1, R0 ;  /* 0x00000001ff097819 */ /* 0x000fca0000011600 */
[----:B------:R-:W-:Y:S04]  /*0390*/  STG.E.U8 desc[UR4][R4.64], R9 ;  /* 0x0000000904007986 */ /* 0x000fe8000c101104 */
[----:B------:R-:W2:Y:S04]  /*03a0*/  LDG.E.U8 R0, desc[UR4][R6.64+0x1] ;  /* 0x0000010406007981 */ /* 0x000ea8000c1e1100 */
[----:B------:R-:W2:Y:S02]  /*03b0*/  LDG.E.U8 R11, desc[UR4][R2.64+0x1] ;  /* 0x00000104020b7981 */ /* 0x000ea4000c1e1100 */
[----:B--2---:R-:W-:-:S05]  /*03c0*/  IMAD.IADD R0, R0, 0x1, R11 ;  /* 0x0000000100007824 */ /* 0x004fca00078e020b */
[----:B------:R-:W-:-:S05]  /*03d0*/  SHF.R.U32.HI R11, RZ, 0x1, R0 ;  /* 0x00000001ff0b7819 */ /* 0x000fca0000011600 */
[----:B------:R-:W-:Y:S04]  /*03e0*/  STG.E.U8 desc[UR4][R4.64+0x1], R11 ;  /* 0x0000010b04007986 */ /* 0x000fe8000c101104 */
[----:B------:R-:W2:Y:S04]  /*03f0*/  LDG.E.U8 R0, desc[UR4][R6.64+0x2] ;  /* 0x0000020406007981 */ /* 0x000ea8000c1e1100 */
[----:B------:R-:W2:Y:S02]  /*0400*/  LDG.E.U8 R13, desc[UR4][R2.64+0x2] ;  /* 0x00000204020d7981 */ /* 0x000ea4000c1e1100 */
[----:B--2---:R-:W-:-:S05]  /*0410*/  IMAD.IADD R0, R0, 0x1, R13 ;  /* 0x0000000100007824 */ /* 0x004fca00078e020d */
[----:B------:R-:W-:-:S05]  /*0420*/  SHF.R.U32.HI R13, RZ, 0x1, R0 ;  /* 0x00000001ff0d7819 */ /* 0x000fca0000011600 */
[----:B------:R-:W-:Y:S01]  /*0430*/  STG.E.U8 desc[UR4][R4.64+0x2], R13 ;  /* 0x0000020d04007986 */ /* 0x000fe2000c101104 */
[----:B------:R-:W-:Y:S05]  /*0440*/  EXIT ;  /* 0x000000000000794d */ /* 0x000fea0003800000 */
.L_x_1:
[----:B------:R-:W-:-:S00]  /*0450*/  BRA `(.L_x_1) ;  /* 0xfffffffc00fc7947 */ /* 0x000fc0000383ffff */
[----:B------:R-:W-:-:S00]  /*0460*/  NOP ;  /* 0x0000000000007918 */ /* 0x000fc00000000000 */
        /* <DEDUP_REMOVED lines=9> */
.L_x_19:


//--------------------- .text._Z17findMinCIdxKernelPiiiiS_S_ --------------------------
	.section	.text._Z17findMinCIdxKernelPiiiiS_S_,"ax",@progbits
	.align	128
        .global         _Z17findMinCIdxKernelPiiiiS_S_
        .type           _Z17findMinCIdxKernelPiiiiS_S_,@function
        .size           _Z17findMinCIdxKernelPiiiiS_S_,(.L_x_20 - _Z17findMinCIdxKernelPiiiiS_S_)
        .other          _Z17findMinCIdxKernelPiiiiS_S_,@"STO_CUDA_ENTRY STV_DEFAULT"
_Z17findMinCIdxKernelPiiiiS_S_:
.text._Z17findMinCIdxKernelPiiiiS_S_:
[----:B------:R-:W-:Y:S01]  /*0000*/  LDC R1, c[0x0][0x37c] ;  /* 0x0000df00ff017b82 */ /* 0x000fe20000000800 */
[----:B------:R-:W0:Y:S01]  /*0010*/  S2R R0, SR_CTAID.X ;  /* 0x0000000000007919 */ /* 0x000e220000002500 */
[----:B------:R-:W0:Y:S06]  /*0020*/  LDCU UR7, c[0x0][0x360] ;  /* 0x00006c00ff0777ac */ /* 0x000e2c0008000800 */
[----:B------:R-:W1:Y:S01]  /*0030*/  LDC.64 R12, c[0x0][0x388] ;  /* 0x0000e200ff0c7b82 */ /* 0x000e620000000a00 */
[----:B------:R-:W2:Y:S01]  /*0040*/  S2R R2, SR_TID.X ;  /* 0x0000000000027919 */ /* 0x000ea20000002100 */
[----:B------:R-:W3:Y:S01]  /*0050*/  LDCU.64 UR8, c[0x0][0x358] ;  /* 0x00006b00ff0877ac */ /* 0x000ee20008000a00 */
[----:B------:R-:W4:Y:S01]  /*0060*/  LDCU UR6, c[0x0][0x390] ;  /* 0x00007200ff0677ac */ /* 0x000f220008000800 */
[----:B0-----:R-:W-:-:S04]  /*0070*/  IMAD R3, R0, UR7, RZ ;  /* 0x0000000700037c24 */ /* 0x001fc8000f8e02ff */
[----:B--2---:R-:W-:Y:S01]  /*0080*/  IMAD R9, R3, 0x2, R2 ;  /* 0x0000000203097824 */ /* 0x004fe200078e0202 */
[----:B-1----:R-:W-:-:S03]  /*0090*/  IADD3 R3, PT, PT, R13, -0x1, RZ ;  /* 0xffffffff0d037810 */ /* 0x002fc60007ffe0ff */
[C---:B------:R-:W-:Y:S01]  /*00a0*/  VIADD R11, R9.reuse, UR7 ;  /* 0x00000007090b7c36 */ /* 0x040fe20008000000 */
[----:B------:R-:W-:-:S04]  /*00b0*/  ISETP.GE.AND P0, PT, R9, R12, PT ;  /* 0x0000000c0900720c */ /* 0x000fc80003f06270 */
[----:B------:R-:W-:-:S09]  /*00c0*/  ISETP.GE.AND P1, PT, R11, R12, PT ;  /* 0x0000000c0b00720c */ /* 0x000fd20003f26270 */
[----:B------:R-:W0:Y:S01]  /*00d0*/  @!P0 LDC.64 R4, c[0x0][0x380] ;  /* 0x0000e000ff048b82 */ /* 0x000e220000000a00 */
[----:B------:R-:W-:-:S03]  /*00e0*/  @!P0 IMAD R13, R3, R12, R9 ;  /* 0x0000000c030d8224 */ /* 0x000fc600078e0209 */
[----:B------:R-:W-:-:S04]  /*00f0*/  @!P1 IMAD R3, R3, R12, R11 ;  /* 0x0000000c03039224 */ /* 0x000fc800078e020b */
[----:B------:R-:W1:Y:S01]  /*0100*/  @!P1 LDC.64 R6, c[0x0][0x380] ;  /* 0x0000e000ff069b82 */ /* 0x000e620000000a00 */
[----:B0-----:R-:W-:-:S06]  /*0110*/  @!P0 IMAD.WIDE R4, R13, 0x4, R4 ;  /* 0x000000040d048825 */ /* 0x001fcc00078e0204 */
[----:B---3--:R-:W2:Y:S01]  /*0120*/  @!P0 LDG.E R4, desc[UR8][R4.64] ;  /* 0x0000000804048981 */ /* 0x008ea2000c1e1900 */
[----:B-1----:R-:W-:-:S06]  /*0130*/  @!P1 IMAD.WIDE R6, R3, 0x4, R6 ;  /* 0x0000000403069825 */ /* 0x002fcc00078e0206 */
[----:B------:R-:W3:Y:S01]  /*0140*/  @!P1 LDG.E R6, desc[UR8][R6.64] ;  /* 0x0000000806069981 */ /* 0x000ee2000c1e1900 */
[----:B------:R-:W0:Y:S01]  /*0150*/  S2UR UR5, SR_CgaCtaId ;  /* 0x00000000000579c3 */ /* 0x000e220000008800 */
[----:B------:R-:W-:Y:S01]  /*0160*/  UMOV UR4, 0x400 ;  /* 0x0000040000047882 */ /* 0x000fe20000000000 */
[----:B------:R-:W-:Y:S01]  /*0170*/  IMAD.U32 R13, RZ, RZ, UR7 ;  /* 0x00000007ff0d7e24 */ /* 0x000fe2000f8e00ff */
[----:B0-----:R-:W-:-:S04]  /*0180*/  ULEA UR4, UR5, UR4, 0x18 ;  /* 0x0000000405047291 */ /* 0x001fc8000f8ec0ff */
[----:B----4-:R-:W-:Y:S02]  /*0190*/  ULEA UR5, UR6, UR4, 0x2 ;  /* 0x0000000406057291 */ /* 0x010fe4000f8e10ff */
[----:B------:R-:W-:-:S04]  /*01a0*/  LEA R3, R2, UR4, 0x2 ;  /* 0x0000000402037c11 */ /* 0x000fc8000f8e10ff */
[----:B------:R-:W-:Y:S01]  /*01b0*/  LEA R8, R2, UR5, 0x2 ;  /* 0x0000000502087c11 */ /* 0x000fe2000f8e10ff */
[C---:B------:R-:W-:Y:S01]  /*01c0*/  @!P1 IMAD R15, R13.reuse, 0x4, R3 ;  /* 0x000000040d0f9824 */ /* 0x040fe200078e0203 */
[----:B------:R-:W0:Y:S02]  /*01d0*/  LDCU UR4, c[0x0][0x388] ;  /* 0x00007100ff0477ac */ /* 0x000e240008000800 */
[----:B------:R-:W-:Y:S01]  /*01e0*/  @!P1 LEA R10, R13, R8, 0x2 ;  /* 0x000000080d0a9211 */ /* 0x000fe200078e10ff */
[----:B--2---:R1:W-:Y:S04]  /*01f0*/  @!P0 STS [R3], R4 ;  /* 0x0000000403008388 */ /* 0x0043e80000000800 */
[----:B------:R1:W-:Y:S04]  /*0200*/  @!P0 STS [R8], R9 ;  /* 0x0000000908008388 */ /* 0x0003e80000000800 */
[----:B---3--:R1:W-:Y:S04]  /*0210*/  @!P1 STS [R15], R6 ;  /* 0x000000060f009388 */ /* 0x0083e80000000800 */
[----:B------:R1:W-:Y:S01]  /*0220*/  @!P1 STS [R10], R11 ;  /* 0x0000000b0a009388 */ /* 0x0003e20000000800 */
[----:B0-----:R-:W-:Y:S06]  /*0230*/  BAR.SYNC.DEFER_BLOCKING 0x0 ;  /* 0x0000000000007b1d */ /* 0x001fec0000010000 */
.L_x_4:
[----:B------:R-:W-:Y:S01]  /*0240*/  ISETP.GE.U32.AND P0, PT, R2, R13, PT ;  /* 0x0000000d0200720c */ /* 0x000fe20003f06070 */
[----:B------:R-:W-:-:S12]  /*0250*/  BSSY.RECONVERGENT B0, `(.L_x_2) ;  /* 0x000000d000007945 */ /* 0x000fd80003800200 */
[----:B0-----:R-:W-:Y:S05]  /*0260*/  @P0 BRA `(.L_x_3) ;  /* 0x00000000002c0947 */ /* 0x001fea0003800000 */
[C---:B------:R-:W-:Y:S01]  /*0270*/  IMAD R5, R13.reuse, 0x4, R3 ;  /* 0x000000040d057824 */ /* 0x040fe200078e0203 */
[----:B------:R-:W-:Y:S01]  /*0280*/  LEA R7, R13, R8, 0x2 ;  /* 0x000000080d077211 */ /* 0x000fe200078e10ff */
[----:B-1----:R-:W-:Y:S04]  /*0290*/  LDS R4, [R3] ;  /* 0x0000000003047984 */ /* 0x002fe80000000800 */
[----:B------:R-:W-:Y:S04]  /*02a0*/  LDS R6, [R8] ;  /* 0x0000000008067984 */ /* 0x000fe80000000800 */
[----:B------:R-:W0:Y:S04]  /*02b0*/  LDS R5, [R5] ;  /* 0x0000000005057984 */ /* 0x000e280000000800 */
[----:B------:R-:W1:Y:S01]  /*02c0*/  LDS R7, [R7] ;  /* 0x0000000007077984 */ /* 0x000e620000000800 */
[----:B0-----:R-:W-:-:S02]  /*02d0*/  ISETP.GE.AND P0, PT, R5, R4, PT ;  /* 0x000000040500720c */ /* 0x001fc40003f06270 */
[----:B-1----:R-:W-:-:S04]  /*02e0*/  VIMNMX R6, PT, PT, R6, R7, !PT ;  /* 0x0000000706067248 */ /* 0x002fc80007fe0100 */
[----:B------:R-:W-:-:S13]  /*02f0*/  ISETP.GE.OR P0, PT, R6, UR4, P0 ;  /* 0x0000000406007c0c */ /* 0x000fda0008706670 */
[----:B------:R0:W-:Y:S04]  /*0300*/  @!P0 STS [R3], R5 ;  /* 0x0000000503008388 */ /* 0x0001e80000000800 */
[----:B------:R0:W-:Y:S02]  /*0310*/  @!P0 STS [R8], R7 ;  /* 0x0000000708008388 */ /* 0x0001e40000000800 */
.L_x_3:
[----:B------:R-:W-:Y:S05]  /*0320*/  BSYNC.RECONVERGENT B0 ;  /* 0x0000000000007941 */ /* 0x000fea0003800200 */
.L_x_2:
[----:B------:R-:W-:Y:S01]  /*0330*/  BAR.SYNC.DEFER_BLOCKING 0x0 ;  /* 0x0000000000007b1d */ /* 0x000fe20000010000 */
[----:B------:R-:W-:Y:S02]  /*0340*/  ISETP.GT.U32.AND P0, PT, R13, 0x1, PT ;  /* 0x000000010d00780c */ /* 0x000fe40003f04070 */
[----:B------:R-:W-:-:S11]  /*0350*/  SHF.R.U32.HI R13, RZ, 0x1, R13 ;  /* 0x00000001ff0d7819 */ /* 0x000fd6000001160d */
[----:B------:R-:W-:Y:S05]  /*0360*/  @P0 BRA `(.L_x_4) ;  /* 0xfffffffc00b40947 */ /* 0x000fea000383ffff */
[----:B------:R-:W-:-:S13]  /*0370*/  ISETP.NE.AND P0, PT, R2, RZ, PT ;  /* 0x000000ff0200720c */ /* 0x000fda0003f05270 */
[----:B------:R-:W-:Y:S05]  /*0380*/  @P0 EXIT ;  /* 0x000000000000094d */ /* 0x000fea0003800000 */
[----:B------:R-:W2:Y:S01]  /*0390*/  S2UR UR6, SR_CgaCtaId ;  /* 0x00000000000679c3 */ /* 0x000ea20000008800 */
[----:B------:R-:W-:Y:S01]  /*03a0*/  UMOV UR4, 0x400 ;  /* 0x0000040000047882 */ /* 0x000fe20000000000 */
[----:B0-----:R-:W0:Y:S06]  /*03b0*/  LDS R7, [UR5] ;  /* 0x00000005ff077984 */ /* 0x001e2c0008000800 */
[----:B-1----:R-:W1:Y:S08]  /*03c0*/  LDC.64 R2, c[0x0][0x398] ;  /* 0x0000e600ff027b82 */ /* 0x002e700000000a00 */
[----:B------:R-:W3:Y:S01]  /*03d0*/  LDC.64 R4, c[0x0][0x3a0] ;  /* 0x0000e800ff047b82 */ /* 0x000ee20000000a00 */
[----:B--2---:R-:W-:Y:S01]  /*03e0*/  ULEA UR4, UR6, UR4, 0x18 ;  /* 0x0000000406047291 */ /* 0x004fe2000f8ec0ff */
[----:B-1----:R-:W-:-:S08]  /*03f0*/  IMAD.WIDE.U32 R2, R0, 0x4, R2 ;  /* 0x0000000400027825 */ /* 0x002fd000078e0002 */
[----:B------:R-:W1:Y:S01]  /*0400*/  LDS R9, [UR4] ;  /* 0x00000004ff097984 */ /* 0x000e620008000800 */
[----:B---3--:R-:W-:-:S03]  /*0410*/  IMAD.WIDE.U32 R4, R0, 0x4, R4 ;  /* 0x0000000400047825 */ /* 0x008fc600078e0004 */
[----:B0-----:R-:W-:Y:S04]  /*0420*/  STG.E desc[UR8][R2.64], R7 ;  /* 0x0000000702007986 */ /* 0x001fe8000c101908 */
[----:B-1----:R-:W-:Y:S01]  /*0430*/  STG.E desc[UR8][R4.64], R9 ;  /* 0x0000000904007986 */ /* 0x002fe2000c101908 */
[----:B------:R-:W-:Y:S05]  /*0440*/  EXIT ;  /* 0x000000000000794d */ /* 0x000fea0003800000 */
.L_x_5:
        /* <DEDUP_REMOVED lines=11> */
.L_x_20:


//--------------------- .text._Z34constructEnergyCostPathTableKerneliPiiiS_S_ --------------------------
	.section	.text._Z34constructEnergyCostPathTableKerneliPiiiS_S_,"ax",@progbits
	.align	128
        .global         _Z34constructEnergyCostPathTableKerneliPiiiS_S_
        .type           _Z34constructEnergyCostPathTableKerneliPiiiS_S_,@function
        .size           _Z34constructEnergyCostPathTableKerneliPiiiS_S_,(.L_x_21 - _Z34constructEnergyCostPathTableKerneliPiiiS_S_)
        .other          _Z34constructEnergyCostPathTableKerneliPiiiS_S_,@"STO_CUDA_ENTRY STV_DEFAULT"
_Z34constructEnergyCostPathTableKerneliPiiiS_S_:
.text._Z34constructEnergyCostPathTableKerneliPiiiS_S_:
[----:B------:R-:W-:Y:S01]  /*0000*/  LDC R1, c[0x0][0x37c] ;  /* 0x0000df00ff017b82 */ /* 0x000fe20000000800 */
[----:B------:R-:W0:Y:S07]  /*0010*/  S2R R13, SR_CTAID.X ;  /* 0x00000000000d7919 */ /* 0x000e2e0000002500 */
[----:B------:R-:W1:Y:S01]  /*0020*/  LDC R11, c[0x0][0x390] ;  /* 0x0000e400ff0b7b82 */ /* 0x000e620000000800 */
[----:B------:R-:W0:Y:S01]  /*0030*/  LDCU UR4, c[0x0][0x360] ;  /* 0x00006c00ff0477ac */ /* 0x000e220008000800 */
[----:B------:R-:W0:Y:S02]  /*0040*/  S2R R4, SR_TID.X ;  /* 0x0000000000047919 */ /* 0x000e240000002100 */
[----:B0-----:R-:W-:-:S05]  /*0050*/  IMAD R13, R13, UR4, R4 ;  /* 0x000000040d0d7c24 */ /* 0x001fca000f8e0204 */
[----:B-1----:R-:W-:-:S13]  /*0060*/  ISETP.GE.AND P0, PT, R13, R11, PT ;  /* 0x0000000b0d00720c */ /* 0x002fda0003f06270 */
[----:B------:R-:W-:Y:S05]  /*0070*/  @P0 EXIT ;  /* 0x000000000000094d */ /* 0x000fea0003800000 */
[----:B------:R-:W0:Y:S01]  /*0080*/  LDCU UR4, c[0x0][0x380] ;  /* 0x00007000ff0477ac */ /* 0x000e220008000800 */
[----:B------:R-:W1:Y:S01]  /*0090*/  LDCU.64 UR6, c[0x0][0x358] ;  /* 0x00006b00ff0677ac */ /* 0x000e620008000a00 */
[----:B0-----:R-:W-:-:S09]  /*00a0*/  UISETP.NE.AND UP0, UPT, UR4, URZ, UPT ;  /* 0x000000ff0400728c */ /* 0x001fd2000bf05270 */
[----:B-1----:R-:W-:Y:S05]  /*00b0*/  BRA.U UP0, `(.L_x_6) ;  /* 0x0000000100287547 */ /* 0x002fea000b800000 */
[----:B------:R-:W0:Y:S08]  /*00c0*/  LDC.64 R2, c[0x0][0x388] ;  /* 0x0000e200ff027b82 */ /* 0x000e300000000a00 */
[----:B------:R-:W1:Y:S08]  /*00d0*/  LDC.64 R4, c[0x0][0x398] ;  /* 0x0000e600ff047b82 */ /* 0x000e700000000a00 */
[----:B------:R-:W2:Y:S01]  /*00e0*/  LDC.64 R6, c[0x0][0x3a0] ;  /* 0x0000e800ff067b82 */ /* 0x000ea20000000a00 */
[----:B0-----:R-:W-:-:S06]  /*00f0*/  IMAD.WIDE R2, R13, 0x4, R2 ;  /* 0x000000040d027825 */ /* 0x001fcc00078e0202 */
[----:B------:R-:W3:Y:S01]  /*0100*/  LDG.E R3, desc[UR6][R2.64] ;  /* 0x0000000602037981 */ /* 0x000ee2000c1e1900 */
[----:B-1----:R-:W-:-:S04]  /*0110*/  IMAD.WIDE R4, R13, 0x4, R4 ;  /* 0x000000040d047825 */ /* 0x002fc800078e0204 */
[----:B--2---:R-:W-:Y:S01]  /*0120*/  IMAD.WIDE R6, R13, 0x4, R6 ;  /* 0x000000040d067825 */ /* 0x004fe200078e0206 */
[----:B---3--:R-:W-:Y:S04]  /*0130*/  STG.E desc[UR6][R4.64], R3 ;  /* 0x0000000304007986 */ /* 0x008fe8000c101906 */
[----:B------:R-:W-:Y:S01]  /*0140*/  STG.E desc[UR6][R6.64], RZ ;  /* 0x000000ff06007986 */ /* 0x000fe2000c101906 */
[----:B------:R-:W-:Y:S05]  /*0150*/  EXIT ;  /* 0x000000000000794d */ /* 0x000fea0003800000 */
.L_x_6:
[----:B------:R-:W0:Y:S01]  /*0160*/  LDC.64 R8, c[0x0][0x398] ;  /* 0x0000e600ff087b82 */ /* 0x000e220000000a00 */
[----:B------:R-:W1:Y:S01]  /*0170*/  LDCU.64 UR8, c[0x0][0x398] ;  /* 0x00007300ff0877ac */ /* 0x000e620008000a00 */
[C---:B------:R-:W-:Y:S02]  /*0180*/  IADD3 R0, PT, PT, R13.reuse, 0x1, RZ ;  /* 0x000000010d007810 */ /* 0x040fe40007ffe0ff */
[----:B------:R-:W-:Y:S01]  /*0190*/  VIMNMX R10, PT, PT, R13, 0x1, !PT ;  /* 0x000000010d0a7848 */ /* 0x000fe20007fe0100 */
[----:B------:R-:W-:Y:S01]  /*01a0*/  UIADD3 UR4, UPT, UPT, UR4, -0x1, URZ ;  /* 0xffffffff04047890 */ /* 0x000fe2000fffe0ff */
[C---:B------:R-:W-:Y:S02]  /*01b0*/  VIADDMNMX R5, R11.reuse, 0xffffffff, R0, PT ;  /* 0xffffffff0b057846 */ /* 0x040fe40003800100 */
[----:B------:R-:W2:Y:S03]  /*01c0*/  LDC.64 R2, c[0x0][0x388] ;  /* 0x0000e200ff027b82 */ /* 0x000ea60000000a00 */
[----:B------:R-:W-:-:S04]  /*01d0*/  IMAD R6, R11, UR4, RZ ;  /* 0x000000040b067c24 */ /* 0x000fc8000f8e02ff */
[----:B------:R-:W-:Y:S01]  /*01e0*/  IMAD.IADD R7, R5, 0x1, R6 ;  /* 0x0000000105077824 */ /* 0x000fe200078e0206 */
[-C--:B------:R-:W-:Y:S02]  /*01f0*/  IADD3 R14, P0, PT, R10, R6.reuse, RZ ;  /* 0x000000060a0e7210 */ /* 0x080fe40007f1e0ff */
[----:B------:R-:W-:Y:S02]  /*0200*/  IADD3 R0, PT, PT, R13, R6, RZ ;  /* 0x000000060d007210 */ /* 0x000fe40007ffe0ff */
[----:B------:R-:W-:Y:S02]  /*0210*/  LEA.HI.X.SX32 R15, R6, RZ, 0x1, P0 ;  /* 0x000000ff060f7211 */ /* 0x000fe400000f0eff */
[----:B-1----:R-:W-:Y:S01]  /*0220*/  LEA R6, P0, R14, UR8, 0x2 ;  /* 0x000000080e067c11 */ /* 0x002fe2000f8010ff */
[----:B0-----:R-:W-:-:S03]  /*0230*/  IMAD.WIDE R12, R7, 0x4, R8 ;  /* 0x00000004070c7825 */ /* 0x001fc600078e0208 */
[----:B------:R-:W-:Y:S01]  /*0240*/  LEA.HI.X R7, R14, UR9, R15, 0x2, P0 ;  /* 0x000000090e077c11 */ /* 0x000fe200080f140f */
[C---:B------:R-:W-:Y:S02]  /*0250*/  IMAD.WIDE R8, R0.reuse, 0x4, R8 ;  /* 0x0000000400087825 */ /* 0x040fe400078e0208 */
[----:B------:R-:W3:Y:S02]  /*0260*/  LDG.E R13, desc[UR6][R12.64] ;  /* 0x000000060c0d7981 */ /* 0x000ee4000c1e1900 */
[----:B------:R-:W-:Y:S02]  /*0270*/  IMAD.IADD R0, R0, 0x1, R11 ;  /* 0x0000000100007824 */ /* 0x000fe400078e020b */
[----:B------:R-:W3:Y:S02]  /*0280*/  LDG.E R16, desc[UR6][R8.64] ;  /* 0x0000000608107981 */ /* 0x000ee4000c1e1900 */
[----:B--2---:R-:W-:Y:S02]  /*0290*/  IMAD.WIDE R2, R0, 0x4, R2 ;  /* 0x0000000400027825 */ /* 0x004fe400078e0202 */
[----:B------:R-:W2:Y:S04]  /*02a0*/  LDG.E R6, desc[UR6][R6.64+-0x4] ;  /* 0xfffffc0606067981 */ /* 0x000ea8000c1e1900 */
[----:B------:R-:W4:Y:S01]  /*02b0*/  LDG.E R2, desc[UR6][R2.64] ;  /* 0x0000000602027981 */ /* 0x000f22000c1e1900 */
[----:B---3--:R-:W-:-:S04]  /*02c0*/  VIMNMX R15, PT, PT, R16, R13, PT ;  /* 0x0000000d100f7248 */ /* 0x008fc80003fe0100 */
[CC--:B--2---:R-:W-:Y:S02]  /*02d0*/  VIMNMX R17, PT, PT, R6.reuse, R15.reuse, PT ;  /* 0x0000000f06117248 */ /* 0x0c4fe40003fe0100 */
[----:B------:R-:W-:Y:S01]  /*02e0*/  ISETP.GT.AND P0, PT, R6, R15, PT ;  /* 0x0000000f0600720c */ /* 0x000fe20003f04270 */
[----:B------:R-:W-:Y:S01]  /*02f0*/  IMAD.WIDE R14, R11, 0x4, R8 ;  /* 0x000000040b0e7825 */ /* 0x000fe200078e0208 */
[----:B----4-:R-:W-:-:S05]  /*0300*/  IADD3 R11, PT, PT, R17, R2, RZ ;  /* 0x00000002110b7210 */ /* 0x010fca0007ffe0ff */
[----:B------:R0:W-:Y:S06]  /*0310*/  STG.E desc[UR6][R14.64], R11 ;  /* 0x0000000b0e007986 */ /* 0x0001ec000c101906 */
[----:B------:R-:W-:Y:S05]  /*0320*/  @P0 BRA `(.L_x_7) ;  /* 0x00000000002c0947 */ /* 0x000fea0003800000 */
[----:B------:R-:W-:-:S05]  /*0330*/  VIADD R3, R10, 0xffffffff ;  /* 0xffffffff0a037836 */ /* 0x000fca0000000000 */
[----:B------:R-:W-:-:S13]  /*0340*/  ISETP.NE.AND P0, PT, R3, R4, PT ;  /* 0x000000040300720c */ /* 0x000fda0003f05270 */
[----:B------:R-:W1:Y:S02]  /*0350*/  @!P0 LDC.64 R2, c[0x0][0x3a0] ;  /* 0x0000e800ff028b82 */ /* 0x000e640000000a00 */
[----:B-1----:R-:W-:-:S05]  /*0360*/  @!P0 IMAD.WIDE R2, R0, 0x4, R2 ;  /* 0x0000000400028825 */ /* 0x002fca00078e0202 */
[----:B------:R1:W-:Y:S01]  /*0370*/  @!P0 STG.E desc[UR6][R2.64], RZ ;  /* 0x000000ff02008986 */ /* 0x0003e2000c101906 */
[----:B------:R-:W-:Y:S05]  /*0380*/  @!P0 EXIT ;  /* 0x000000000000894d */ /* 0x000fea0003800000 */
[----:B-1----:R-:W1:Y:S01]  /*0390*/  LDC.64 R2, c[0x0][0x3a0] ;  /* 0x0000e800ff027b82 */ /* 0x002e620000000a00 */
[----:B------:R-:W-:Y:S01]  /*03a0*/  MOV R5, 0xffffffff ;  /* 0xffffffff00057802 */ /* 0x000fe20000000f00 */
[----:B-1----:R-:W-:-:S05]  /*03b0*/  IMAD.WIDE R2, R0, 0x4, R2 ;  /* 0x0000000400027825 */ /* 0x002fca00078e0202 */
[----:B------:R-:W-:Y:S01]  /*03c0*/  STG.E desc[UR6][R2.64], R5 ;  /* 0x0000000502007986 */ /* 0x000fe2000c101906 */
[----:B------:R-:W-:Y:S05]  /*03d0*/  EXIT ;  /* 0x000000000000794d */ /* 0x000fea0003800000 */
.L_x_7:
[----:B------:R-:W-:-:S13]  /*03e0*/  ISETP.NE.AND P0, PT, R17, R16, PT ;  /* 0x000000101100720c */ /* 0x000fda0003f05270 */
[----:B------:R-:W1:Y:S02]  /*03f0*/  @!P0 LDC.64 R2, c[0x0][0x3a0] ;  /* 0x0000e800ff028b82 */ /* 0x000e640000000a00 */
[----:B-1----:R-:W-:-:S05]  /*0400*/  @!P0 IMAD.WIDE R2, R0, 0x4, R2 ;  /* 0x0000000400028825 */ /* 0x002fca00078e0202 */
[----:B------:R1:W-:Y:S01]  /*0410*/  @!P0 STG.E desc[UR6][R2.64], RZ ;  /* 0x000000ff02008986 */ /* 0x0003e2000c101906 */
[----:B------:R-:W-:Y:S05]  /*0420*/  @!P0 EXIT ;  /* 0x000000000000894d */ /* 0x000fea0003800000 */
[----:B------:R-:W-:-:S13]  /*0430*/  ISETP.NE.AND P0, PT, R5, R4, PT ;  /* 0x000000040500720c */ /* 0x000fda0003f05270 */
[----:B-1----:R-:W1:Y:S02]  /*0440*/  @!P0 LDC.64 R2, c[0x0][0x3a0] ;  /* 0x0000e800ff028b82 */ /* 0x002e640000000a00 */
[----:B-1----:R-:W-:-:S05]  /*0450*/  @!P0 IMAD.WIDE R2, R0, 0x4, R2 ;  /* 0x0000000400028825 */ /* 0x002fca00078e0202 */
[----:B------:R1:W-:Y:S01]  /*0460*/  @!P0 STG.E desc[UR6][R2.64], RZ ;  /* 0x000000ff02008986 */ /* 0x0003e2000c101906 */
[----:B------:R-:W-:Y:S05]  /*0470*/  @!P0 EXIT ;  /* 0x000000000000894d */ /* 0x000fea0003800000 */
[----:B-1----:R-:W1:Y:S01]  /*0480*/  LDC.64 R2, c[0x0][0x3a0] ;  /* 0x0000e800ff027b82 */ /* 0x002e620000000a00 */
[----:B------:R-:W-:Y:S02]  /*0490*/  HFMA2 R5, -RZ, RZ, 0, 5.9604644775390625e-08 ;  /* 0x00000001ff057431 */ /* 0x000fe400000001ff */
[----:B-1----:R-:W-:-:S05]  /*04a0*/  IMAD.WIDE R2, R0, 0x4, R2 ;  /* 0x0000000400027825 */ /* 0x002fca00078e0202 */
[----:B------:R-:W-:Y:S01]  /*04b0*/  STG.E desc[UR6][R2.64], R5 ;  /* 0x0000000502007986 */ /* 0x000fe2000c101906 */
[----:B------:R-:W-:Y:S05]  /*04c0*/  EXIT ;  /* 0x000000000000794d */ /* 0x000fea0003800000 */
.L_x_8:
        /* <DEDUP_REMOVED lines=11> */
.L_x_21:


//--------------------- .text._Z21convertRgb2GrayKernelPhiiS_ --------------------------
	.section	.text._Z21convertRgb2GrayKernelPhiiS_,"ax",@progbits
	.align	128
        .global         _Z21convertRgb2GrayKernelPhiiS_
        .type           _Z21convertRgb2GrayKernelPhiiS_,@function
        .size           _Z21convertRgb2GrayKernelPhiiS_,(.L_x_22 - _Z21convertRgb2GrayKernelPhiiS_)
        .other          _Z21convertRgb2GrayKernelPhiiS_,@"STO_CUDA_ENTRY STV_DEFAULT"
_Z21convertRgb2GrayKernelPhiiS_:
.text._Z21convertRgb2GrayKernelPhiiS_:
        /* <DEDUP_REMOVED lines=13> */
[----:B------:R-:W0:Y:S01]  /*00d0*/  LDCU.64 UR8, c[0x0][0x380] ;  /* 0x00007000ff0877ac */ /* 0x000e220008000a00 */
[----:B------:R-:W-:Y:S01]  /*00e0*/  IMAD R0, R0, UR6, R3 ;  /* 0x0000000600007c24 */ /* 0x000fe2000f8e0203 */
[----:B------:R-:W1:Y:S03]  /*00f0*/  LDCU.64 UR4, c[0x0][0x358] ;  /* 0x00006b00ff0477ac */ /* 0x000e660008000a00 */
[----:B------:R-:W-:-:S05]  /*0100*/  IMAD R3, R0, 0x3, RZ ;  /* 0x0000000300037824 */ /* 0x000fca00078e02ff */
[----:B0-----:R-:W-:-:S04]  /*0110*/  IADD3 R2, P0, PT, R3, UR8, RZ ;  /* 0x0000000803027c10 */ /* 0x001fc8000ff1e0ff */
[----:B------:R-:W-:Y:S01]  /*0120*/  LEA.HI.X.SX32 R3, R3, UR9, 0x1, P0 ;  /* 0x0000000903037c11 */ /* 0x000fe200080f0eff */
[----:B------:R-:W0:Y:S04]  /*0130*/  LDCU.64 UR8, c[0x0][0x390] ;  /* 0x00007200ff0877ac */ /* 0x000e280008000a00 */
[----:B-1----:R-:W2:Y:S04]  /*0140*/  LDG.E.U8 R5, desc[UR4][R2.64+0x1] ;  /* 0x0000010402057981 */ /* 0x002ea8000c1e1100 */
[----:B------:R-:W3:Y:S04]  /*0150*/  LDG.E.U8 R4, desc[UR4][R2.64] ;  /* 0x0000000402047981 */ /* 0x000ee8000c1e1100 */
[----:B------:R-:W4:Y:S01]  /*0160*/  LDG.E.U8 R6, desc[UR4][R2.64+0x2] ;  /* 0x0000020402067981 */ /* 0x000f22000c1e1100 */
[----:B--2---:R-:W-:-:S02]  /*0170*/  I2FP.F32.U32 R5, R5 ;  /* 0x0000000500057245 */ /* 0x004fc40000201000 */
[----:B---3--:R-:W-:-:S03]  /*0180*/  I2FP.F32.U32 R4, R4 ;  /* 0x0000000400047245 */ /* 0x008fc60000201000 */
[----:B------:R-:W-:Y:S01]  /*0190*/  FMUL R5, R5, 0.58700001239776611328 ;  /* 0x3f1645a205057820 */ /* 0x000fe20000400000 */
[----:B----4-:R-:W-:-:S03]  /*01a0*/  I2FP.F32.U32 R7, R6 ;  /* 0x0000000600077245 */ /* 0x010fc60000201000 */
[----:B------:R-:W-:-:S04]  /*01b0*/  FFMA R4, R4, 0.29899999499320983887, R5 ;  /* 0x3e99168704047823 */ /* 0x000fc80000000005 */
[----:B------:R-:W-:Y:S01]  /*01c0*/  FFMA R7, R7, 0.11400000005960464478, R4 ;  /* 0x3de978d507077823 */ /* 0x000fe20000000004 */
[----:B0-----:R-:W-:-:S04]  /*01d0*/  IADD3 R4, P0, PT, R0, UR8, RZ ;  /* 0x0000000800047c10 */ /* 0x001fc8000ff1e0ff */
[----:B------:R-:W-:Y:S01]  /*01e0*/  LEA.HI.X.SX32 R5, R0, UR9, 0x1, P0 ;  /* 0x0000000900057c11 */ /* 0x000fe200080f0eff */
[----:B------:R-:W0:Y:S04]  /*01f0*/  F2I.U32.TRUNC.NTZ R7, R7 ;  /* 0x0000000700077305 */ /* 0x000e28000020f000 */
[----:B0-----:R-:W-:Y:S01]  /*0200*/  STG.E.U8 desc[UR4][R4.64], R7 ;  /* 0x0000000704007986 */ /* 0x001fe2000c101104 */
[----:B------:R-:W-:Y:S05]  /*0210*/  EXIT ;  /* 0x000000000000794d */ /* 0x000fea0003800000 */
.L_x_9:
        /* <DEDUP_REMOVED lines=14> */
.L_x_22:


//--------------------- .text._Z16energyCalcKernelPiS_iiS_ --------------------------
	.section	.text._Z16energyCalcKernelPiS_iiS_,"ax",@progbits
	.align	128
        .global         _Z16energyCalcKernelPiS_iiS_
        .type           _Z16energyCalcKernelPiS_iiS_,@function
        .size           _Z16energyCalcKernelPiS_iiS_,(.L_x_23 - _Z16energyCalcKernelPiS_iiS_)
        .other          _Z16energyCalcKernelPiS_iiS_,@"STO_CUDA_ENTRY STV_DEFAULT"
_Z16energyCalcKernelPiS_iiS_:
.text._Z16energyCalcKernelPiS_iiS_:
        /* <DEDUP_REMOVED lines=15> */
[----:B------:R-:W-:-:S06]  /*00f0*/  IMAD R9, R0, UR6, R7 ;  /* 0x0000000600097c24 */ /* 0x000fcc000f8e0207 */
[----:B------:R-:W2:Y:S08]  /*0100*/  LDC.64 R4, c[0x0][0x388] ;  /* 0x0000e200ff047b82 */ /* 0x000eb00000000a00 */
[----:B------:R-:W3:Y:S01]  /*0110*/  LDC.64 R6, c[0x0][0x398] ;  /* 0x0000e600ff067b82 */ /* 0x000ee20000000a00 */
[----:B0-----:R-:W-:-:S06]  /*0120*/  IMAD.WIDE R2, R9, 0x4, R2 ;  /* 0x0000000409027825 */ /* 0x001fcc00078e0202 */
[----:B-1----:R-:W4:Y:S01]  /*0130*/  LDG.E R2, desc[UR4][R2.64] ;  /* 0x0000000402027981 */ /* 0x002f22000c1e1900 */
[----:B--2---:R-:W-:-:S06]  /*0140*/  IMAD.WIDE R4, R9, 0x4, R4 ;  /* 0x0000000409047825 */ /* 0x004fcc00078e0204 */
[----:B------:R-:W2:Y:S01]  /*0150*/  LDG.E R4, desc[UR4][R4.64] ;  /* 0x0000000404047981 */ /* 0x000ea2000c1e1900 */
[----:B---3--:R-:W-:Y:S01]  /*0160*/  IMAD.WIDE R6, R9, 0x4, R6 ;  /* 0x0000000409067825 */ /* 0x008fe200078e0206 */
[----:B----4-:R-:W-:Y:S02]  /*0170*/  IABS R11, R2 ;  /* 0x00000002000b7213 */ /* 0x010fe40000000000 */
[----:B--2---:R-:W-:-:S04]  /*0180*/  IABS R0, R4 ;  /* 0x0000000400007213 */ /* 0x004fc80000000000 */
[----:B------:R-:W-:-:S05]  /*0190*/  IADD3 R9, PT, PT, R0, R11, RZ ;  /* 0x0000000b00097210 */ /* 0x000fca0007ffe0ff */
[----:B------:R-:W-:Y:S01]  /*01a0*/  STG.E desc[UR4][R6.64], R9 ;  /* 0x0000000906007986 */ /* 0x000fe2000c101904 */
[----:B------:R-:W-:Y:S05]  /*01b0*/  EXIT ;  /* 0x000000000000794d */ /* 0x000fea0003800000 */
.L_x_10:
        /* <DEDUP_REMOVED lines=12> */
.L_x_23:


//--------------------- .text._Z16convoImageKernelPhiiiPib --------------------------
	.section	.text._Z16convoImageKernelPhiiiPib,"ax",@progbits
	.align	128
        .global         _Z16convoImageKernelPhiiiPib
        .type           _Z16convoImageKernelPhiiiPib,@function
        .size           _Z16convoImageKernelPhiiiPib,(.L_x_24 - _Z16convoImageKernelPhiiiPib)
        .other          _Z16convoImageKernelPhiiiPib,@"STO_CUDA_ENTRY STV_DEFAULT"
_Z16convoImageKernelPhiiiPib:
.text._Z16convoImageKernelPhiiiPib:
[----:B------:R-:W-:Y:S08]  /*0000*/  LDC R1, c[0x0][0x37c] ;  /* 0x0000df00ff017b82 */ /* 0x000ff00000000800 */
[----:B------:R-:W0:Y:S01]  /*0010*/  LDC R5, c[0x0][0x360] ;  /* 0x0000d800ff057b82 */ /* 0x000e220000000800 */
[----:B------:R-:W1:Y:S01]  /*0020*/  S2R R3, SR_TID.Y ;  /* 0x0000000000037919 */ /* 0x000e620000002200 */
[----:B------:R-:W2:Y:S01]  /*0030*/  LDCU UR5, c[0x0][0x364] ;  /* 0x00006c80ff0577ac */ /* 0x000ea20008000800 */
[----:B------:R-:W1:Y:S01]  /*0040*/  S2R R2, SR_TID.X ;  /* 0x0000000000027919 */ /* 0x000e620000002100 */
[----:B------:R-:W3:Y:S04]  /*0050*/  LDCU.128 UR12, c[0x0][0x380] ;  /* 0x00007000ff0c77ac */ /* 0x000ee80008000c00 */
[----:B------:R-:W0:Y:S01]  /*0060*/  LDC R8, c[0x0][0x390] ;  /* 0x0000e400ff087b82 */ /* 0x000e220000000800 */
[----:B------:R-:W4:Y:S07]  /*0070*/  LDCU.64 UR8, c[0x0][0x358] ;  /* 0x00006b00ff0877ac */ /* 0x000f2e0008000a00 */
[----:B------:R-:W5:Y:S08]  /*0080*/  S2UR UR4, SR_CTAID.Y ;  /* 0x00000000000479c3 */ /* 0x000f700000002600 */
[----:B------:R-:W4:Y:S01]  /*0090*/  S2UR UR7, SR_CTAID.X ;  /* 0x00000000000779c3 */ /* 0x000f220000002500 */
[----:B---3--:R-:W-:Y:S01]  /*00a0*/  UIADD3 UR6, UPT, UPT, UR15, -0x1, URZ ;  /* 0xffffffff0f067890 */ /* 0x008fe2000fffe0ff */
[----:B0-----:R-:W-:-:S04]  /*00b0*/  IADD3 R4, PT, PT, R5, -0x1, R8 ;  /* 0xffffffff05047810 */ /* 0x001fc80007ffe008 */
[----:B------:R-:W-:Y:S01]  /*00c0*/  IABS R12, R4 ;  /* 0x00000004000c7213 */ /* 0x000fe20000000000 */
[----:B-1----:R-:W-:-:S03]  /*00d0*/  IMAD R7, R5, R3, R2 ;  /* 0x0000000305077224 */ /* 0x002fc600078e0202 */
[----:B------:R-:W0:Y:S01]  /*00e0*/  I2F.RP R0, R12 ;  /* 0x0000000c00007306 */ /* 0x000e220000209400 */
[C---:B--2---:R-:W-:Y:S01]  /*00f0*/  IMAD R9, R5.reuse, UR5, R7 ;  /* 0x0000000505097c24 */ /* 0x044fe2000f8e0207 */
[----:B------:R-:W-:Y:S01]  /*0100*/  IABS R6, R7 ;  /* 0x0000000700067213 */ /* 0x000fe20000000000 */
[----:B-----5:R-:W-:Y:S02]  /*0110*/  UIMAD UR4, UR4, UR5, URZ ;  /* 0x00000005040472a4 */ /* 0x020fe4000f8e02ff */
[----:B------:R-:W-:Y:S01]  /*0120*/  UIADD3 UR5, UPT, UPT, UR14, -0x1, URZ ;  /* 0xffffffff0e057890 */ /* 0x000fe2000fffe0ff */
[----:B------:R-:W-:Y:S01]  /*0130*/  IABS R15, R9 ;  /* 0x00000009000f7213 */ /* 0x000fe20000000000 */
[----:B----4-:R-:W-:Y:S01]  /*0140*/  IMAD R5, R5, UR7, RZ ;  /* 0x0000000705057c24 */ /* 0x010fe2000f8e02ff */
[----:B0-----:R-:W0:Y:S02]  /*0150*/  MUFU.RCP R0, R0 ;  /* 0x0000000000007308 */ /* 0x001e240000001000 */
[----:B0-----:R-:W-:Y:S01]  /*0160*/  VIADD R10, R0, 0xffffffe ;  /* 0x0ffffffe000a7836 */ /* 0x001fe20000000000 */
[----:B------:R-:W-:-:S05]  /*0170*/  IABS R0, R4 ;  /* 0x0000000400007213 */ /* 0x000fca0000000000 */
[----:B------:R0:W1:Y:S02]  /*0180*/  F2I.FTZ.U32.TRUNC.NTZ R11, R10 ;  /* 0x0000000a000b7305 */ /* 0x000064000021f000 */
[----:B0-----:R-:W-:Y:S02]  /*0190*/  IMAD.MOV.U32 R10, RZ, RZ, RZ ;  /* 0x000000ffff0a7224 */ /* 0x001fe400078e00ff */
[----:B-1----:R-:W-:-:S04]  /*01a0*/  IMAD.MOV R13, RZ, RZ, -R11 ;  /* 0x000000ffff0d7224 */ /* 0x002fc800078e0a0b */
[----:B------:R-:W-:-:S04]  /*01b0*/  IMAD R13, R13, R12, RZ ;  /* 0x0000000c0d0d7224 */ /* 0x000fc800078e02ff */
[----:B------:R-:W-:Y:S01]  /*01c0*/  IMAD.HI.U32 R10, R11, R13, R10 ;  /* 0x0000000d0b0a7227 */ /* 0x000fe200078e000a */
[----:B------:R-:W-:-:S03]  /*01d0*/  MOV R11, R6 ;  /* 0x00000006000b7202 */ /* 0x000fc60000000f00 */
[----:B------:R-:W-:Y:S02]  /*01e0*/  IMAD.MOV R13, RZ, RZ, -R0 ;  /* 0x000000ffff0d7224 */ /* 0x000fe400078e0a00 */
[----:B------:R-:W-:-:S04]  /*01f0*/  IMAD.HI.U32 R0, R10, R11, RZ ;  /* 0x0000000b0a007227 */ /* 0x000fc800078e00ff */
[----:B------:R-:W-:Y:S02]  /*0200*/  IMAD R6, R0, R13, R11 ;  /* 0x0000000d00067224 */ /* 0x000fe400078e020b */
[----:B------:R-:W-:-:S03]  /*0210*/  IMAD.HI.U32 R10, R10, R15, RZ ;  /* 0x0000000f0a0a7227 */ /* 0x000fc600078e00ff */
[----:B------:R-:W-:Y:S01]  /*0220*/  ISETP.GT.U32.AND P4, PT, R12, R6, PT ;  /* 0x000000060c00720c */ /* 0x000fe20003f84070 */
[----:B------:R-:W-:-:S05]  /*0230*/  IMAD R11, R10, R13, R15 ;  /* 0x0000000d0a0b7224 */ /* 0x000fca00078e020f */
[----:B------:R-:W-:-:S07]  /*0240*/  ISETP.GT.U32.AND P5, PT, R12, R11, PT ;  /* 0x0000000b0c00720c */ /* 0x000fce0003fa4070 */
[----:B------:R-:W-:Y:S01]  /*0250*/  @!P4 IMAD.IADD R6, R6, 0x1, -R12 ;  /* 0x000000010606c824 */ /* 0x000fe200078e0a0c */
[----:B------:R-:W-:-:S04]  /*0260*/  @!P4 IADD3 R0, PT, PT, R0, 0x1, RZ ;  /* 0x000000010000c810 */ /* 0x000fc80007ffe0ff */
[----:B------:R-:W-:Y:S01]  /*0270*/  ISETP.GE.U32.AND P2, PT, R6, R12, PT ;  /* 0x0000000c0600720c */ /* 0x000fe20003f46070 */
[----:B------:R-:W-:Y:S01]  /*0280*/  @!P5 IMAD.IADD R11, R11, 0x1, -R12 ;  /* 0x000000010b0bd824 */ /* 0x000fe200078e0a0c */
[----:B------:R-:W-:Y:S01]  /*0290*/  LOP3.LUT R6, R7, R4, RZ, 0x3c, !PT ;  /* 0x0000000407067212 */ /* 0x000fe200078e3cff */
[----:B------:R-:W-:-:S03]  /*02a0*/  @!P5 VIADD R10, R10, 0x1 ;  /* 0x000000010a0ad836 */ /* 0x000fc60000000000 */
[----:B------:R-:W-:Y:S02]  /*02b0*/  ISETP.GE.U32.AND P3, PT, R11, R12, PT ;  /* 0x0000000c0b00720c */ /* 0x000fe40003f66070 */
[-C--:B------:R-:W-:Y:S02]  /*02c0*/  LOP3.LUT R11, R9, R4.reuse, RZ, 0x3c, !PT ;  /* 0x00000004090b7212 */ /* 0x080fe400078e3cff */
[----:B------:R-:W-:Y:S02]  /*02d0*/  ISETP.GE.AND P0, PT, R6, RZ, PT ;  /* 0x000000ff0600720c */ /* 0x000fe40003f06270 */
[----:B------:R-:W-:Y:S01]  /*02e0*/  ISETP.GE.AND P1, PT, R11, RZ, PT ;  /* 0x000000ff0b00720c */ /* 0x000fe20003f26270 */
[----:B------:R-:W-:Y:S01]  /*02f0*/  @P2 VIADD R0, R0, 0x1 ;  /* 0x0000000100002836 */ /* 0x000fe20000000000 */
[----:B------:R-:W-:Y:S02]  /*0300*/  ISETP.NE.AND P2, PT, R4, RZ, PT ;  /* 0x000000ff0400720c */ /* 0x000fe40003f45270 */
[----:B------:R-:W-:-:S02]  /*0310*/  LOP3.LUT R11, RZ, R4, RZ, 0x33, !PT ;  /* 0x00000004ff0b7212 */ /* 0x000fc400078e33ff */
[----:B------:R-:W-:Y:S01]  /*0320*/  MOV R6, R0 ;  /* 0x0000000000067202 */ /* 0x000fe20000000f00 */
[----:B------:R-:W-:Y:S01]  /*0330*/  @P3 VIADD R10, R10, 0x1 ;  /* 0x000000010a0a3836 */ /* 0x000fe20000000000 */
[----:B------:R-:W-:-:S03]  /*0340*/  LEA.HI R0, R8, R8, RZ, 0x1 ;  /* 0x0000000808007211 */ /* 0x000fc600078f08ff */
[----:B------:R-:W-:Y:S01]  /*0350*/  @!P0 IMAD.MOV R6, RZ, RZ, -R6 ;  /* 0x000000ffff068224 */ /* 0x000fe200078e0a06 */
[----:B------:R-:W-:Y:S01]  /*0360*/  SHF.R.S32.HI R0, RZ, 0x1, R0 ;  /* 0x00000001ff007819 */ /* 0x000fe20000011400 */
[----:B------:R-:W-:-:S03]  /*0370*/  @!P1 IMAD.MOV R10, RZ, RZ, -R10 ;  /* 0x000000ffff0a9224 */ /* 0x000fc600078e0a0a */
[----:B------:R-:W-:Y:S01]  /*0380*/  SEL R6, R11, R6, !P2 ;  /* 0x000000060b067207 */ /* 0x000fe20005000000 */
[----:B------:R-:W-:Y:S01]  /*0390*/  IMAD.IADD R13, R5, 0x1, -R0 ;  /* 0x00000001050d7824 */ /* 0x000fe200078e0a00 */
[----:B------:R-:W-:Y:S02]  /*03a0*/  SEL R10, R11, R10, !P2 ;  /* 0x0000000a0b0a7207 */ /* 0x000fe40005000000 */
[----:B------:R-:W-:Y:S02]  /*03b0*/  IADD3 R12, PT, PT, -R6, RZ, RZ ;  /* 0x000000ff060c7210 */ /* 0x000fe40007ffe1ff */
[----:B------:R-:W-:Y:S01]  /*03c0*/  IADD3 R11, PT, PT, -R0, UR4, RZ ;  /* 0x00000004000b7c10 */ /* 0x000fe2000fffe1ff */
[----:B------:R-:W-:Y:S01]  /*03d0*/  IMAD.MOV R14, RZ, RZ, -R10 ;  /* 0x000000ffff0e7224 */ /* 0x000fe200078e0a0a */
[----:B------:R-:W-:Y:S01]  /*03e0*/  ISETP.GE.AND P1, PT, R10, R4, PT ;  /* 0x000000040a00720c */ /* 0x000fe20003f26270 */
[C---:B------:R-:W-:Y:S01]  /*03f0*/  IMAD R0, R4.reuse, R12, R7 ;  /* 0x0000000c04007224 */ /* 0x040fe200078e0207 */
[C---:B------:R-:W-:Y:S01]  /*0400*/  VIADDMNMX R6, R11.reuse, R6, RZ, !PT ;  /* 0x000000060b067246 */ /* 0x040fe200078001ff */
[----:B------:R-:W-:Y:S01]  /*0410*/  IMAD R12, R4, R14, R9 ;  /* 0x0000000e040c7224 */ /* 0x000fe200078e0209 */
[----:B------:R-:W-:-:S02]  /*0420*/  VIADDMNMX R11, R11, R10, RZ, !PT ;  /* 0x0000000a0b0b7246 */ /* 0x000fc400078001ff */
[C---:B------:R-:W-:Y:S02]  /*0430*/  VIADDMNMX R0, R13.reuse, R0, RZ, !PT ;  /* 0x000000000d007246 */ /* 0x040fe400078001ff */
[----:B------:R-:W-:Y:S02]  /*0440*/  VIADDMNMX R12, R13, R12, RZ, !PT ;  /* 0x0000000c0d0c7246 */ /* 0x000fe400078001ff */
[----:B------:R-:W-:Y:S02]  /*0450*/  VIMNMX R10, PT, PT, R11, UR6, PT ;  /* 0x000000060b0a7c48 */ /* 0x000fe4000bfe0100 */
[----:B------:R-:W-:Y:S02]  /*0460*/  VIMNMX R6, PT, PT, R6, UR6, PT ;  /* 0x0000000606067c48 */ /* 0x000fe4000bfe0100 */
[----:B------:R-:W-:Y:S02]  /*0470*/  VIMNMX R11, PT, PT, R0, UR5, PT ;  /* 0x00000005000b7c48 */ /* 0x000fe4000bfe0100 */
[----:B------:R-:W-:-:S03]  /*0480*/  VIMNMX R13, PT, PT, R12, UR5, PT ;  /* 0x000000050c0d7c48 */ /* 0x000fc6000bfe0100 */
[----:B------:R-:W-:Y:S02]  /*0490*/  IMAD R6, R6, UR14, R11 ;  /* 0x0000000e06067c24 */ /* 0x000fe4000f8e020b */
[----:B------:R-:W-:-:S03]  /*04a0*/  IMAD R13, R10, UR14, R13 ;  /* 0x0000000e0a0d7c24 */ /* 0x000fc6000f8e020d */
[C---:B------:R-:W-:Y:S02]  /*04b0*/  IADD3 R10, P0, PT, R6.reuse, UR12, RZ ;  /* 0x0000000c060a7c10 */ /* 0x040fe4000ff1e0ff */
[C---:B------:R-:W-:Y:S02]  /*04c0*/  @!P1 IADD3 R12, P2, PT, R13.reuse, UR12, RZ ;  /* 0x0000000c0d0c9c10 */ /* 0x040fe4000ff5e0ff */
[----:B------:R-:W-:Y:S02]  /*04d0*/  LEA.HI.X.SX32 R11, R6, UR13, 0x1, P0 ;  /* 0x0000000d060b7c11 */ /* 0x000fe400080f0eff */
[----:B------:R-:W-:-:S03]  /*04e0*/  @!P1 LEA.HI.X.SX32 R13, R13, UR13, 0x1, P2 ;  /* 0x0000000d0d0d9c11 */ /* 0x000fc600090f0eff */
[----:B------:R-:W2:Y:S04]  /*04f0*/  LDG.E.U8 R10, desc[UR8][R10.64] ;  /* 0x000000080a0a7981 */ /* 0x000ea8000c1e1100 */
[----:B------:R-:W3:Y:S01]  /*0500*/  @!P1 LDG.E.U8 R12, desc[UR8][R12.64] ;  /* 0x000000080c0c9981 */ /* 0x000ee2000c1e1100 */
[----:B------:R-:W0:Y:S01]  /*0510*/  S2UR UR6, SR_CgaCtaId ;  /* 0x00000000000679c3 */ /* 0x000e220000008800 */
[----:B------:R-:W-:Y:S01]  /*0520*/  UMOV UR5, 0x400 ;  /* 0x0000040000057882 */ /* 0x000fe20000000000 */
[----:B------:R-:W-:Y:S01]  /*0530*/  IADD3 R0, PT, PT, R3, UR4, RZ ;  /* 0x0000000403007c10 */ /* 0x000fe2000fffe0ff */
[----:B------:R-:W-:-:S03]  /*0540*/  IMAD.IADD R5, R5, 0x1, R2 ;  /* 0x0000000105057824 */ /* 0x000fc600078e0202 */
[----:B------:R-:W-:-:S04]  /*0550*/  ISETP.GE.AND P0, PT, R0, UR15, PT ;  /* 0x0000000f00007c0c */ /* 0x000fc8000bf06270 */
[----:B------:R-:W-:Y:S01]  /*0560*/  ISETP.GE.OR P0, PT, R5, UR14, P0 ;  /* 0x0000000e05007c0c */ /* 0x000fe20008706670 */
[----:B0-----:R-:W-:-:S09]  /*0570*/  ULEA UR5, UR6, UR5, 0x18 ;  /* 0x0000000506057291 */ /* 0x001fd2000f8ec0ff */
[----:B--2---:R0:W-:Y:S04]  /*0580*/  STS.U8 [R7+UR5], R10 ;  /* 0x0000000a07007988 */ /* 0x0041e80008000005 */
[----:B---3--:R0:W-:Y:S01]  /*0590*/  @!P1 STS.U8 [R9+UR5], R12 ;  /* 0x0000000c09009988 */ /* 0x0081e20008000005 */
[----:B------:R-:W-:Y:S06]  /*05a0*/  BAR.SYNC.DEFER_BLOCKING 0x0 ;  /* 0x0000000000007b1d */ /* 0x000fec0000010000 */
[----:B------:R-:W-:Y:S05]  /*05b0*/  @P0 EXIT ;  /* 0x000000000000094d */ /* 0x000fea0003800000 */
[----:B------:R-:W-:Y:S01]  /*05c0*/  ISETP.GE.AND P0, PT, R8, 0x1, PT ;  /* 0x000000010800780c */ /* 0x000fe20003f06270 */
[----:B------:R-:W-:-:S12]  /*05d0*/  IMAD.MOV.U32 R13, RZ, RZ, RZ ;  /* 0x000000ffff0d7224 */ /* 0x000fd800078e00ff */
[----:B------:R-:W-:Y:S05]  /*05e0*/  @!P0 BRA `(.L_x_11) ;  /* 0x00000004009c8947 */ /* 0x000fea0003800000 */
[----:B------:R-:W1:Y:S01]  /*05f0*/  LDCU.U8 UR4, c[0x0][0x3a0] ;  /* 0x00007400ff0477ac */ /* 0x000e620008000000 */
[----:B------:R-:W-:Y:S01]  /*0600*/  LOP3.LUT R24, R8, 0x7, RZ, 0xc0, !PT ;  /* 0x0000000708187812 */ /* 0x000fe200078ec0ff */
[----:B0-----:R-:W-:Y:S02]  /*0610*/  IMAD.U32 R9, RZ, RZ, UR5 ;  /* 0x00000005ff097e24 */ /* 0x001fe4000f8e00ff */
[----:B------:R-:W-:Y:S01]  /*0620*/  IMAD.MOV.U32 R13, RZ, RZ, RZ ;  /* 0x000000ffff0d7224 */ /* 0x000fe200078e00ff */
[----:B------:R-:W-:Y:S02]  /*0630*/  IADD3 R6, PT, PT, R24, -0x1, RZ ;  /* 0xffffffff18067810 */ /* 0x000fe40007ffe0ff */
[----:B------:R-:W-:Y:S02]  /*0640*/  IADD3 R9, PT, PT, R2, 0x3, R9 ;  /* 0x0000000302097810 */ /* 0x000fe40007ffe009 */
[----:B------:R-:W-:Y:S02]  /*0650*/  ISETP.GE.U32.AND P0, PT, R6, 0x3, PT ;  /* 0x000000030600780c */ /* 0x000fe40003f06070 */
[----:B------:R-:W-:-:S02]  /*0660*/  LOP3.LUT R6, R8, 0x7ffffff8, RZ, 0xc0, !PT ;  /* 0x7ffffff808067812 */ /* 0x000fc400078ec0ff */
[----:B------:R-:W-:Y:S02]  /*0670*/  LOP3.LUT R8, R8, 0x3, RZ, 0xc0, !PT ;  /* 0x0000000308087812 */ /* 0x000fe400078ec0ff */
[----:B------:R-:W-:Y:S01]  /*0680*/  IADD3 R10, PT, PT, -R6, RZ, RZ ;  /* 0x000000ff060a7210 */ /* 0x000fe20007ffe1ff */
[----:B-1----:R-:W-:-:S06]  /*0690*/  UPRMT UR4, UR4, 0x8880, URZ ;  /* 0x0000888004047896 */ /* 0x002fcc00080000ff */
[----:B------:R-:W-:Y:S01]  /*06a0*/  ISETP.NE.AND P1, PT, RZ, UR4, PT ;  /* 0x00000004ff007c0c */ /* 0x000fe2000bf25270 */
[----:B------:R-:W-:-:S03]  /*06b0*/  UMOV UR4, URZ ;  /* 0x000000ff00047c82 */ /* 0x000fc60008000000 */
[----:B------:R-:W-:-:S09]  /*06c0*/  SEL R11, RZ, 0x24, P1 ;  /* 0x00000024ff0b7807 */ /* 0x000fd20000800000 */
.L_x_17:
[----:B------:R-:W0:Y:S01]  /*06d0*/  LDC R25, c[0x0][0x390] ;  /* 0x0000e400ff197b82 */ /* 0x000e220000000800 */
[----:B------:R-:W-:Y:S02]  /*06e0*/  VIADD R7, R3, UR4 ;  /* 0x0000000403077c36 */ /* 0x000fe40008000000 */
[----:B------:R-:W-:Y:S02]  /*06f0*/  IMAD.MOV.U32 R15, RZ, RZ, RZ ;  /* 0x000000ffff0f7224 */ /* 0x000fe400078e00ff */
[----:B------:R-:W-:-:S05]  /*0700*/  IMAD R14, R4, R7, RZ ;  /* 0x00000007040e7224 */ /* 0x000fca00078e02ff */
[----:B------:R-:W-:Y:S02]  /*0710*/  IADD3 R7, PT, PT, R14, R2, RZ ;  /* 0x000000020e077210 */ /* 0x000fe40007ffe0ff */
[C---:B0-----:R-:W-:Y:S01]  /*0720*/  ISETP.GE.U32.AND P2, PT, R25.reuse, 0x8, PT ;  /* 0x000000081900780c */ /* 0x041fe20003f46070 */
[----:B------:R-:W-:Y:S01]  /*0730*/  IMAD R12, R25, UR4, RZ ;  /* 0x00000004190c7c24 */ /* 0x000fe2000f8e02ff */
[----:B------:R-:W-:-:S06]  /*0740*/  UIADD3 UR4, UPT, UPT, UR4, 0x1, URZ ;  /* 0x0000000104047890 */ /* 0x000fcc000fffe0ff */
[----:B------:R-:W-:-:S05]  /*0750*/  ISETP.NE.AND P1, PT, R25, UR4, PT ;  /* 0x0000000419007c0c */ /* 0x000fca000bf25270 */
[----:B------:R-:W-:Y:S08]  /*0760*/  @!P2 BRA `(.L_x_12) ;  /* 0x000000000088a947 */ /* 0x000ff00003800000 */
[----:B------:R-:W-:Y:S02]  /*0770*/  IMAD R16, R12, 0x4, R11 ;  /* 0x000000040c107824 */ /* 0x000fe400078e020b */
[----:B------:R-:W-:Y:S02]  /*0780*/  IMAD.IADD R14, R9, 0x1, R14 ;  /* 0x00000001090e7824 */ /* 0x000fe400078e020e */
[----:B------:R-:W-:Y:S01]  /*0790*/  IMAD.MOV.U32 R15, RZ, RZ, R10 ;  /* 0x000000ffff0f7224 */ /* 0x000fe200078e000a */
[----:B------:R-:W-:-:S07]  /*07a0*/  IADD3 R16, PT, PT, R16, 0x10, RZ ;  /* 0x0000001010107810 */ /* 0x000fce0007ffe0ff */
.L_x_13:
[----:B------:R-:W0:Y:S01]  /*07b0*/  LDS.U8 R20, [R14+-0x3] ;  /* 0xfffffd000e147984 */ /* 0x000e220000000000 */
[----:B------:R-:W0:Y:S01]  /*07c0*/  LDC R21, c[0x3][R16+-0x10] ;  /* 0x00fffc0010157b82 */ /* 0x000e220000000800 */
[----:B------:R-:W-:Y:S02]  /*07d0*/  VIADD R15, R15, 0x8 ;  /* 0x000000080f0f7836 */ /* 0x000fe40000000000 */
[----:B------:R-:W1:Y:S03]  /*07e0*/  LDS.U8 R23, [R14+-0x2] ;  /* 0xfffffe000e177984 */ /* 0x000e660000000000 */
[----:B------:R-:W-:Y:S01]  /*07f0*/  ISETP.NE.AND P2, PT, R15, RZ, PT ;  /* 0x000000ff0f00720c */ /* 0x000fe20003f45270 */
[----:B------:R-:W2:Y:S01]  /*0800*/  LDS.U8 R18, [R14+-0x1] ;  /* 0xffffff000e127984 */ /* 0x000ea20000000000 */
[----:B------:R-:W1:Y:S03]  /*0810*/  LDC R26, c[0x3][R16+-0xc] ;  /* 0x00fffd00101a7b82 */ /* 0x000e660000000800 */
[----:B------:R-:W3:Y:S05]  /*0820*/  LDS.U8 R17, [R14] ;  /* 0x000000000e117984 */ /* 0x000eea0000000000 */
[----:B------:R-:W2:Y:S01]  /*0830*/  LDC R19, c[0x3][R16+-0x8] ;  /* 0x00fffe0010137b82 */ /* 0x000ea20000000800 */
[----:B0-----:R-:W-:-:S07]  /*0840*/  IMAD R22, R20, R21, R13 ;  /* 0x0000001514167224 */ /* 0x001fce00078e020d */
[----:B------:R-:W3:Y:S01]  /*0850*/  LDC R20, c[0x3][R16+-0x4] ;  /* 0x00ffff0010147b82 */ /* 0x000ee20000000800 */
[----:B------:R-:W0:Y:S01]  /*0860*/  LDS.U8 R13, [R14+0x1] ;  /* 0x000001000e0d7984 */ /* 0x000e220000000000 */
[----:B-1----:R-:W-:-:S03]  /*0870*/  IMAD R26, R23, R26, R22 ;  /* 0x0000001a171a7224 */ /* 0x002fc600078e0216 */
[----:B------:R-:W1:Y:S01]  /*0880*/  LDS.U8 R21, [R14+0x2] ;  /* 0x000002000e157984 */ /* 0x000e620000000000 */
[----:B--2---:R-:W-:Y:S02]  /*0890*/  IMAD R19, R18, R19, R26 ;  /* 0x0000001312137224 */ /* 0x004fe400078e021a */
[----:B------:R-:W0:Y:S01]  /*08a0*/  LDC R26, c[0x3][R16] ;  /* 0x00c00000101a7b82 */ /* 0x000e220000000800 */
[----:B------:R-:W2:Y:S04]  /*08b0*/  LDS.U8 R23, [R14+0x3] ;  /* 0x000003000e177984 */ /* 0x000ea80000000000 */
[----:B------:R4:W5:Y:S03]  /*08c0*/  LDS.U8 R22, [R14+0x4] ;  /* 0x000004000e167984 */ /* 0x0009660000000000 */
[----:B------:R0:W1:Y:S01]  /*08d0*/  LDC R18, c[0x3][R16+0x4] ;  /* 0x00c0010010127b82 */ /* 0x0000620000000800 */
[----:B----4-:R-:W-:-:S02]  /*08e0*/  VIADD R14, R14, 0x8 ;  /* 0x000000080e0e7836 */ /* 0x010fc40000000000 */
[----:B---3--:R-:W-:-:S05]  /*08f0*/  IMAD R20, R17, R20, R19 ;  /* 0x0000001411147224 */ /* 0x008fca00078e0213 */
[----:B------:R3:W2:Y:S08]  /*0900*/  LDC R17, c[0x3][R16+0x8] ;  /* 0x00c0020010117b82 */ /* 0x0006b00000000800 */
[----:B------:R3:W5:Y:S01]  /*0910*/  LDC R19, c[0x3][R16+0xc] ;  /* 0x00c0030010137b82 */ /* 0x0007620000000800 */
[----:B0-----:R-:W-:Y:S01]  /*0920*/  IMAD R13, R13, R26, R20 ;  /* 0x0000001a0d0d7224 */ /* 0x001fe200078e0214 */
[----:B---3--:R-:W-:-:S03]  /*0930*/  IADD3 R16, PT, PT, R16, 0x20, RZ ;  /* 0x0000002010107810 */ /* 0x008fc60007ffe0ff */
[----:B-1----:R-:W-:-:S04]  /*0940*/  IMAD R18, R21, R18, R13 ;  /* 0x0000001215127224 */ /* 0x002fc800078e020d */
[----:B--2---:R-:W-:-:S04]  /*0950*/  IMAD R17, R23, R17, R18 ;  /* 0x0000001117117224 */ /* 0x004fc800078e0212 */
[----:B-----5:R-:W-:Y:S01]  /*0960*/  IMAD R13, R22, R19, R17 ;  /* 0x00000013160d7224 */ /* 0x020fe200078e0211 */
[----:B------:R-:W-:Y:S06]  /*0970*/  @P2 BRA `(.L_x_13) ;  /* 0xfffffffc008c2947 */ /* 0x000fec000383ffff */
[----:B------:R-:W-:-:S07]  /*0980*/  IMAD.MOV.U32 R15, RZ, RZ, R6 ;  /* 0x000000ffff0f7224 */ /* 0x000fce00078e0006 */
.L_x_12:
[----:B------:R-:W-:-:S13]  /*0990*/  ISETP.NE.AND P2, PT, R24, RZ, PT ;  /* 0x000000ff1800720c */ /* 0x000fda0003f45270 */
[----:B------:R-:W-:Y:S05]  /*09a0*/  @!P2 BRA `(.L_x_14) ;  /* 0x0000000000a8a947 */ /* 0x000fea0003800000 */
[----:B------:R-:W-:Y:S01]  /*09b0*/  ISETP.NE.AND P2, PT, R8, RZ, PT ;  /* 0x000000ff0800720c */ /* 0x000fe20003f45270 */
[----:B------:R-:W-:-:S12]  /*09c0*/  @!P0 BRA `(.L_x_15) ;  /* 0x0000000000488947 */ /* 0x000fd80003800000 */
[--C-:B------:R-:W-:Y:S01]  /*09d0*/  IADD3 R18, PT, PT, R7, UR5, R15.reuse ;  /* 0x0000000507127c10 */ /* 0x100fe2000fffe00f */
[C---:B------:R-:W-:Y:S01]  /*09e0*/  IMAD.IADD R22, R12.reuse, 0x1, R15 ;  /* 0x000000010c167824 */ /* 0x040fe200078e020f */
[----:B------:R-:W-:Y:S02]  /*09f0*/  IADD3 R26, PT, PT, R12, R15, RZ ;  /* 0x0000000f0c1a7210 */ /* 0x000fe40007ffe0ff */
[----:B------:R-:W-:Y:S01]  /*0a00*/  IADD3 R15, PT, PT, R15, 0x4, RZ ;  /* 0x000000040f0f7810 */ /* 0x000fe20007ffe0ff */
[----:B------:R-:W0:Y:S01]  /*0a10*/  LDS.U8 R20, [R18] ;  /* 0x0000000012147984 */ /* 0x000e220000000000 */
[--C-:B------:R-:W-:Y:S02]  /*0a20*/  IMAD R22, R22, 0x4, R11.reuse ;  /* 0x0000000416167824 */ /* 0x100fe400078e020b */
[----:B------:R-:W-:Y:S01]  /*0a30*/  IMAD.U32 R26, R26, 0x4, R11 ;  /* 0x000000041a1a7824 */ /* 0x000fe200078e000b */
[----:B------:R-:W1:Y:S03]  /*0a40*/  LDS.U8 R16, [R18+0x1] ;  /* 0x0000010012107984 */ /* 0x000e660000000000 */
[----:B------:R-:W0:Y:S01]  /*0a50*/  LDC R22, c[0x3][R22] ;  /* 0x00c0000016167b82 */ /* 0x000e220000000800 */
[----:B------:R-:W2:Y:S04]  /*0a60*/  LDS.U8 R14, [R18+0x2] ;  /* 0x00000200120e7984 */ /* 0x000ea80000000000 */
[----:B------:R-:W3:Y:S03]  /*0a70*/  LDS.U8 R17, [R18+0x3] ;  /* 0x0000030012117984 */ /* 0x000ee60000000000 */
[----:B------:R-:W1:Y:S08]  /*0a80*/  LDC R19, c[0x3][R26+0x4] ;  /* 0x00c001001a137b82 */ /* 0x000e700000000800 */
[----:B------:R-:W2:Y:S08]  /*0a90*/  LDC R21, c[0x3][R26+0x8] ;  /* 0x00c002001a157b82 */ /* 0x000eb00000000800 */
[----:B------:R-:W3:Y:S01]  /*0aa0*/  LDC R23, c[0x3][R26+0xc] ;  /* 0x00c003001a177b82 */ /* 0x000ee20000000800 */
[----:B0-----:R-:W-:-:S04]  /*0ab0*/  IMAD R13, R20, R22, R13 ;  /* 0x00000016140d7224 */ /* 0x001fc800078e020d */
[----:B-1----:R-:W-:-:S04]  /*0ac0*/  IMAD R13, R16, R19, R13 ;  /* 0x00000013100d7224 */ /* 0x002fc800078e020d */
[----:B--2---:R-:W-:-:S04]  /*0ad0*/  IMAD R14, R14, R21, R13 ;  /* 0x000000150e0e7224 */ /* 0x004fc800078e020d */
[----:B---3--:R-:W-:-:S07]  /*0ae0*/  IMAD R13, R17, R23, R14 ;  /* 0x00000017110d7224 */ /* 0x008fce00078e020e */
.L_x_15:
[----:B------:R-:W-:Y:S05]  /*0af0*/  @!P2 BRA `(.L_x_14) ;  /* 0x000000000054a947 */ /* 0x000fea0003800000 */
[----:B------:R-:W-:Y:S02]  /*0b00*/  ISETP.NE.AND P2, PT, R8, 0x1, PT ;  /* 0x000000010800780c */ /* 0x000fe40003f45270 */
[----:B------:R-:W-:-:S11]  /*0b10*/  LOP3.LUT P3, RZ, R25, 0x1, RZ, 0xc0, !PT ;  /* 0x0000000119ff7812 */ /* 0x000fd6000786c0ff */
[----:B------:R-:W-:Y:S05]  /*0b20*/  @!P2 BRA `(.L_x_16) ;  /* 0x000000000030a947 */ /* 0x000fea0003800000 */
[--C-:B------:R-:W-:Y:S01]  /*0b30*/  IADD3 R14, PT, PT, R7, UR5, R15.reuse ;  /* 0x00000005070e7c10 */ /* 0x100fe2000fffe00f */
[C-C-:B------:R-:W-:Y:S02]  /*0b40*/  IMAD.IADD R18, R12.reuse, 0x1, R15.reuse ;  /* 0x000000010c127824 */ /* 0x140fe400078e020f */
[----:B------:R-:W-:Y:S02]  /*0b50*/  IMAD.IADD R22, R12, 0x1, R15 ;  /* 0x000000010c167824 */ /* 0x000fe400078e020f */
[----:B------:R-:W0:Y:S01]  /*0b60*/  LDS.U8 R16, [R14] ;  /* 0x000000000e107984 */ /* 0x000e220000000000 */
[----:B------:R-:W-:Y:S01]  /*0b70*/  LEA R18, R18, R11, 0x2 ;  /* 0x0000000b12127211 */ /* 0x000fe200078e10ff */
[----:B------:R-:W-:Y:S02]  /*0b80*/  IMAD.U32 R22, R22, 0x4, R11 ;  /* 0x0000000416167824 */ /* 0x000fe400078e000b */
[----:B------:R-:W1:Y:S01]  /*0b90*/  LDS.U8 R20, [R14+0x1] ;  /* 0x000001000e147984 */ /* 0x000e620000000000 */
[----:B------:R-:W-:-:S02]  /*0ba0*/  VIADD R15, R15, 0x2 ;  /* 0x000000020f0f7836 */ /* 0x000fc40000000000 */
[----:B------:R-:W0:Y:S08]  /*0bb0*/  LDC R18, c[0x3][R18] ;  /* 0x00c0000012127b82 */ /* 0x000e300000000800 */
[----:B------:R-:W1:Y:S01]  /*0bc0*/  LDC R22, c[0x3][R22+0x4] ;  /* 0x00c0010016167b82 */ /* 0x000e620000000800 */
[----:B0-----:R-:W-:-:S04]  /*0bd0*/  IMAD R13, R16, R18, R13 ;  /* 0x00000012100d7224 */ /* 0x001fc800078e020d */
[----:B-1----:R-:W-:-:S07]  /*0be0*/  IMAD R13, R20, R22, R13 ;  /* 0x00000016140d7224 */ /* 0x002fce00078e020d */
.L_x_16:
[----:B------:R-:W-:Y:S02]  /*0bf0*/  @P3 IADD3 R7, PT, PT, R7, UR5, R15 ;  /* 0x0000000507073c10 */ /* 0x000fe4000fffe00f */
[----:B------:R-:W-:-:S03]  /*0c00*/  @P3 IADD3 R12, PT, PT, R12, R15, RZ ;  /* 0x0000000f0c0c3210 */ /* 0x000fc60007ffe0ff */
[----:B------:R-:W0:Y:S02]  /*0c10*/  @P3 LDS.U8 R14, [R7] ;  /* 0x00000000070e3984 */ /* 0x000e240000000000 */
[----:B------:R-:W-:-:S06]  /*0c20*/  @P3 IMAD R12, R12, 0x4, R11 ;  /* 0x000000040c0c3824 */ /* 0x000fcc00078e020b */
[----:B------:R-:W0:Y:S02]  /*0c30*/  @P3 LDC R12, c[0x3][R12] ;  /* 0x00c000000c0c3b82 */ /* 0x000e240000000800 */
[----:B0-----:R-:W-:-:S07]  /*0c40*/  @P3 IMAD R13, R14, R12, R13 ;  /* 0x0000000c0e0d3224 */ /* 0x001fce00078e020d */
.L_x_14:
[----:B------:R-:W-:Y:S05]  /*0c50*/  @P1 BRA `(.L_x_17) ;  /* 0xfffffff8009c1947 */ /* 0x000fea000383ffff */
.L_x_11:
[----:B------:R-:W1:Y:S01]  /*0c60*/  LDC.64 R2, c[0x0][0x398] ;  /* 0x0000e600ff027b82 */ /* 0x000e620000000a00 */
[----:B------:R-:W2:Y:S02]  /*0c70*/  LDCU UR4, c[0x0][0x388] ;  /* 0x00007100ff0477ac */ /* 0x000ea40008000800 */
[----:B--2---:R-:W-:-:S04]  /*0c80*/  IMAD R5, R0, UR4, R5 ;  /* 0x0000000400057c24 */ /* 0x004fc8000f8e0205 */
[----:B-1----:R-:W-:-:S05]  /*0c90*/  IMAD.WIDE R2, R5, 0x4, R2 ;  /* 0x0000000405027825 */ /* 0x002fca00078e0202 */
[----:B------:R-:W-:Y:S01]  /*0ca0*/  STG.E desc[UR8][R2.64], R13 ;  /* 0x0000000d02007986 */ /* 0x000fe2000c101908 */
[----:B------:R-:W-:Y:S05]  /*0cb0*/  EXIT ;  /* 0x000000000000794d */ /* 0x000fea0003800000 */
.L_x_18:
        /* <DEDUP_REMOVED lines=12> */
.L_x_24:


//--------------------- .nv.shared._Z21addSeamOnDeviceKernelPhiiS_Pi --------------------------
	.section	.nv.shared._Z21addSeamOnDeviceKernelPhiiS_Pi,"aw",@nobits
	.sectionflags	@""
	.align	16
	.zero		1024


//--------------------- .nv.shared.reserved.0     --------------------------
	.section	.nv.shared.reserved.0,"aw",@nobits
	.weak		__nv_reservedSMEM_offset_0_alias
	.size		__nv_reservedSMEM_offset_0_alias, 0, 64
	.other		__nv_reservedSMEM_offset_0_alias,@"STO_CUDA_RESERVED_SHARED STV_DEFAULT"
__nv_reservedSMEM_offset_0_alias:
	.zero		0
	.zero		64


//--------------------- .nv.shared._Z17findMinCIdxKernelPiiiiS_S_ --------------------------
	.section	.nv.shared._Z17findMinCIdxKernelPiiiiS_S_,"aw",@nobits
	.sectionflags	@""
	.align	16
	.zero		1024


//--------------------- .nv.shared._Z34constructEnergyCostPathTableKerneliPiiiS_S_ --------------------------
	.section	.nv.shared._Z34constructEnergyCostPathTableKerneliPiiiS_S_,"aw",@nobits
	.sectionflags	@""
	.align	16
	.zero		1024


//--------------------- .nv.shared._Z21convertRgb2GrayKernelPhiiS_ --------------------------
	.section	.nv.shared._Z21convertRgb2GrayKernelPhiiS_,"aw",@nobits
	.sectionflags	@""
	.align	16
	.zero		1024


//--------------------- .nv.shared._Z16energyCalcKernelPiS_iiS_ --------------------------
	.section	.nv.shared._Z16energyCalcKernelPiS_iiS_,"aw",@nobits
	.sectionflags	@""
	.align	16
	.zero		1024


//--------------------- .nv.shared._Z16convoImageKernelPhiiiPib --------------------------
	.section	.nv.shared._Z16convoImageKernelPhiiiPib,"aw",@nobits
	.sectionflags	@""
	.align	16
	.zero		1024


//--------------------- .nv.constant0._Z21addSeamOnDeviceKernelPhiiS_Pi --------------------------
	.section	.nv.constant0._Z21addSeamOnDeviceKernelPhiiS_Pi,"a",@progbits
	.sectionflags	@""
	.align	4
.nv.constant0._Z21addSeamOnDeviceKernelPhiiS_Pi:
	.zero		928


//--------------------- .nv.constant0._Z17findMinCIdxKernelPiiiiS_S_ --------------------------
	.section	.nv.constant0._Z17findMinCIdxKernelPiiiiS_S_,"a",@progbits
	.sectionflags	@""
	.align	4
.nv.constant0._Z17findMinCIdxKernelPiiiiS_S_:
	.zero		936


//--------------------- .nv.constant0._Z34constructEnergyCostPathTableKerneliPiiiS_S_ --------------------------
	.section	.nv.constant0._Z34constructEnergyCostPathTableKerneliPiiiS_S_,"a",@progbits
	.sectionflags	@""
	.align	4
.nv.constant0._Z34constructEnergyCostPathTableKerneliPiiiS_S_:
	.zero		936


//--------------------- .nv.constant0._Z21convertRgb2GrayKernelPhiiS_ --------------------------
	.section	.nv.constant0._Z21convertRgb2GrayKernelPhiiS_,"a",@progbits
	.sectionflags	@""
	.align	4
.nv.constant0._Z21convertRgb2GrayKernelPhiiS_:
	.zero		920


//--------------------- .nv.constant0._Z16energyCalcKernelPiS_iiS_ --------------------------
	.section	.nv.constant0._Z16energyCalcKernelPiS_iiS_,"a",@progbits
	.sectionflags	@""
	.align	4
.nv.constant0._Z16energyCalcKernelPiS_iiS_:
	.zero		928


//--------------------- .nv.constant0._Z16convoImageKernelPhiiiPib --------------------------
	.section	.nv.constant0._Z16convoImageKernelPhiiiPib,"a",@progbits
	.sectionflags	@""
	.align	4
.nv.constant0._Z16convoImageKernelPhiiiPib:
	.zero		929


//--------------------- SYMBOLS --------------------------

	.type		.nv.reservedSmem.offset0,@object
	.size		.nv.reservedSmem.offset0,0x4
	.type		.nv.reservedSmem.cap,@object
	.size		.nv.reservedSmem.cap,0x4
